	.headerflags	@"EF_CUDA_TEXMODE_UNIFIED EF_CUDA_64BIT_ADDRESS EF_CUDA_ACCELERATORS EF_CUDA_SM90 EF_CUDA_VIRTUAL_SM(EF_CUDA_SM90)"
	.elftype	@"ET_EXEC"


//--------------------- .nv.info                  --------------------------
	.section	.nv.info,"",@"SHT_CUDA_INFO"
	.align	4


	//----- nvinfo : EIATTR_REGCOUNT
	.align		4
        /*0000*/ 	.byte	0x04, 0x2f
        /*0002*/ 	.short	(.L_1 - .L_0)
	.align		4
.L_0:
        /*0004*/ 	.word	index@(triton_mm)
        /*0008*/ 	.word	0x0000007c


	//----- nvinfo : EIATTR_MIN_STACK_SIZE
	.align		4
.L_1:
        /*000c*/ 	.byte	0x04, 0x12
        /*000e*/ 	.short	(.L_3 - .L_2)
	.align		4
.L_2:
        /*0010*/ 	.word	index@(triton_mm)
        /*0014*/ 	.word	0x00000000


	//----- nvinfo : EIATTR_FRAME_SIZE
	.align		4
.L_3:
        /*0018*/ 	.byte	0x04, 0x11
        /*001a*/ 	.short	(.L_5 - .L_4)
	.align		4
.L_4:
        /*001c*/ 	.word	index@(triton_mm)
        /*0020*/ 	.word	0x00000000


	//----- nvinfo : EIATTR_MIN_STACK_SIZE
	.align		4
.L_5:
        /*0024*/ 	.byte	0x04, 0x12
        /*0026*/ 	.short	(.L_7 - .L_6)
	.align		4
.L_6:
        /*0028*/ 	.word	index@(triton_mm)
        /*002c*/ 	.word	0x00000000
.L_7:


//--------------------- .nv.info.triton_mm        --------------------------
	.section	.nv.info.triton_mm,"",@"SHT_CUDA_INFO"
	.sectionflags	@""
	.align	4


	//----- nvinfo : EIATTR_CUDA_API_VERSION
	.align		4
        /*0000*/ 	.byte	0x04, 0x37
        /*0002*/ 	.short	(.L_9 - .L_8)
.L_8:
        /*0004*/ 	.word	0x0000007c


	//----- nvinfo : EIATTR_KPARAM_INFO
	.align		4
.L_9:
        /*0008*/ 	.byte	0x04, 0x17
        /*000a*/ 	.short	(.L_11 - .L_10)
.L_10:
        /*000c*/ 	.word	0x00000000
        /*0010*/ 	.short	0x0003
        /*0012*/ 	.short	0x0018
        /*0014*/ 	.byte	0x00, 0xf0, 0x11, 0x00


	//----- nvinfo : EIATTR_KPARAM_INFO
	.align		4
.L_11:
        /*0018*/ 	.byte	0x04, 0x17
        /*001a*/ 	.short	(.L_13 - .L_12)
.L_12:
        /*001c*/ 	.word	0x00000000
        /*0020*/ 	.short	0x0002
        /*0022*/ 	.short	0x0010
        /*0024*/ 	.byte	0x00, 0xf0, 0x21, 0x00


	//----- nvinfo : EIATTR_KPARAM_INFO
	.align		4
.L_13:
        /*0028*/ 	.byte	0x04, 0x17
        /*002a*/ 	.short	(.L_15 - .L_14)
.L_14:
        /*002c*/ 	.word	0x00000000
        /*0030*/ 	.short	0x0001
        /*0032*/ 	.short	0x0008
        /*0034*/ 	.byte	0x00, 0xf0, 0x21, 0x00


	//----- nvinfo : EIATTR_KPARAM_INFO
	.align		4
.L_15:
        /*0038*/ 	.byte	0x04, 0x17
        /*003a*/ 	.short	(.L_17 - .L_16)
.L_16:
        /*003c*/ 	.word	0x00000000
        /*0040*/ 	.short	0x0000
        /*0042*/ 	.short	0x0000
        /*0044*/ 	.byte	0x00, 0xf0, 0x21, 0x00


	//----- nvinfo : EIATTR_SPARSE_MMA_MASK
	.align		4
.L_17:
        /*0048*/ 	.byte	0x03, 0x50
        /*004a*/ 	.short	0x0000


	//----- nvinfo : EIATTR_MAXREG_COUNT
	.align		4
        /*004c*/ 	.byte	0x03, 0x1b
        /*004e*/ 	.short	0x00ff


	//----- nvinfo : EIATTR_COOP_GROUP_MASK_REGIDS
	.align		4
        /*0050*/ 	.byte	0x04, 0x29
        /*0052*/ 	.short	(.L_19 - .L_18)


	//   ....[0]....
.L_18:
        /*0054*/ 	.word	0xffffffff


	//----- nvinfo : EIATTR_COOP_GROUP_INSTR_OFFSETS
	.align		4
.L_19:
        /*0058*/ 	.byte	0x04, 0x28
        /*005a*/ 	.short	(.L_21 - .L_20)


	//   ....[0]....
.L_20:
        /*005c*/ 	.word	0x000013d0


	//----- nvinfo : EIATTR_EXIT_INSTR_OFFSETS
	.align		4
.L_21:
        /*0060*/ 	.byte	0x04, 0x1c
        /*0062*/ 	.short	(.L_23 - .L_22)


	//   ....[0]....
.L_22:
        /*0064*/ 	.word	0x00000050


	//   ....[1]....
        /*0068*/ 	.word	0x00002160


	//   ....[2]....
        /*006c*/ 	.word	0x000021b0


	//----- nvinfo : EIATTR_MAX_THREADS
	.align		4
.L_23:
        /*0070*/ 	.byte	0x04, 0x05
        /*0072*/ 	.short	(.L_25 - .L_24)
.L_24:
        /*0074*/ 	.word	0x00000080
        /*0078*/ 	.word	0x00000001
        /*007c*/ 	.word	0x00000001


	//----- nvinfo : EIATTR_CBANK_PARAM_SIZE
	.align		4
.L_25:
        /*0080*/ 	.byte	0x03, 0x19
        /*0082*/ 	.short	0x001c


	//----- nvinfo : EIATTR_PARAM_CBANK
	.align		4
        /*0084*/ 	.byte	0x04, 0x0a
        /*0086*/ 	.short	(.L_27 - .L_26)
	.align		4
.L_26:
        /*0088*/ 	.word	index@(.nv.constant0.triton_mm)
        /*008c*/ 	.short	0x0210
        /*008e*/ 	.short	0x001c


	//----- nvinfo : EIATTR_SW_WAR
	.align		4
.L_27:
        /*0090*/ 	.byte	0x04, 0x36
        /*0092*/ 	.short	(.L_29 - .L_28)
.L_28:
        /*0094*/ 	.word	0x00000008
.L_29:


//--------------------- .nv.callgraph             --------------------------
	.section	.nv.callgraph,"",@"SHT_CUDA_CALLGRAPH"
	.align	4
	.sectionentsize	8
	.align		4
        /*0000*/ 	.word	0x00000000
	.align		4
        /*0004*/ 	.word	0xffffffff
	.align		4
        /*0008*/ 	.word	0x00000000
	.align		4
        /*000c*/ 	.word	0xfffffffe
	.align		4
        /*0010*/ 	.word	0x00000000
	.align		4
        /*0014*/ 	.word	0xfffffffd
	.align		4
        /*0018*/ 	.word	0x00000000
	.align		4
        /*001c*/ 	.word	0xfffffffc


//--------------------- .text.triton_mm           --------------------------
	.section	.text.triton_mm,"ax",@progbits
	.sectionflags	@"SHF_BARRIERS=1"
	.align	128
        .global         triton_mm
        .type           triton_mm,@function
        .size           triton_mm,(.L_x_2 - triton_mm)
        .other          triton_mm,@"STO_CUDA_ENTRY STV_DEFAULT"
triton_mm:
.text.triton_mm:
[----:B------:R-:W1:Y:S02]  /*0000*/  LDC R1, c[0x0][0x28] ;  /* 0x00000a00ff017b82 */ /* 0x000e640000000800 */
[----:B------:R-:W2:Y:S01]  /*0010*/  LDC R8, c[0x0][0x228] ;  /* 0x00008a00ff087b82 */ /* 0x000ea20000000800 */
[----:B------:R-:W-:-:S04]  /*0020*/  IMAD.MOV.U32 R3, RZ, RZ, 0xc00 ;  /* 0x00000c00ff037424 */ /* 0x000fc800078e00ff */
[----:B--2---:R-:W-:-:S05]  /*0030*/  IMAD R0, R8, R3, 0xc00000 ;  /* 0x00c0000008007424 */ /* 0x004fca00078e0203 */
[----:B------:R-:W-:-:S13]  /*0040*/  ISETP.NE.AND P0, PT, R0, RZ, PT ;  /* 0x000000ff0000720c */ /* 0x000fda0003f05270 */
[----:B------:R-:W-:Y:S05]  /*0050*/  @!P0 EXIT ;  /* 0x000000000000894d */ /* 0x000fea0003800000 */
[----:B------:R-:W2:Y:S01]  /*0060*/  S2R R10, SR_CTAID.X ;  /* 0x00000000000a7919 */ /* 0x000ea20000002500 */
[----:B------:R-:W-:Y:S01]  /*0070*/  VIADD R0, R8, 0x103f ;  /* 0x0000103f08007836 */ /* 0x000fe20000000000 */
[----:B------:R-:W3:Y:S01]  /*0080*/  S2UR UR14, SR_CgaCtaId ;  /* 0x00000000000e79c3 */ /* 0x000ee20000008800 */
[----:B------:R-:W-:Y:S01]  /*0090*/  UMOV UR4, 0x400 ;  /* 0x0000040000047882 */ /* 0x000fe20000000000 */
[----:B------:R-:W4:Y:S01]  /*00a0*/  S2R R86, SR_TID.X ;  /* 0x0000000000567919 */ /* 0x000f220000002100 */
[----:B------:R-:W-:Y:S01]  /*00b0*/  ULDC.64 UR18, c[0x0][0x208] ;  /* 0x0000820000127ab9 */ /* 0x000fe20000000a00 */
[----:B------:R-:W-:Y:S01]  /*00c0*/  SHF.R.S32.HI R3, RZ, 0x1f, R0 ;  /* 0x0000001fff037819 */ /* 0x000fe20000011400 */
[----:B------:R-:W-:Y:S01]  /*00d0*/  IMAD.MOV.U32 R112, RZ, RZ, -0x40 ;  /* 0xffffffc0ff707424 */ /* 0x000fe200078e00ff */
[----:B------:R-:W-:Y:S02]  /*00e0*/  CS2R R62, SRZ ;  /* 0x00000000003e7805 */ /* 0x000fe4000001ff00 */
[----:B------:R-:W-:-:S02]  /*00f0*/  CS2R R64, SRZ ;  /* 0x0000000000407805 */ /* 0x000fc4000001ff00 */
[----:B------:R-:W-:Y:S01]  /*0100*/  LEA.HI R3, R3, R0, RZ, 0x6 ;  /* 0x0000000003037211 */ /* 0x000fe200078f30ff */
[----:B------:R-:W-:Y:S01]  /*0110*/  VIADD R0, R8, 0x1000 ;  /* 0x0000100008007836 */ /* 0x000fe20000000000 */
[----:B------:R-:W5:Y:S01]  /*0120*/  LDC.64 R44, c[0x0][0x218] ;  /* 0x00008600ff2c7b82 */ /* 0x000f620000000a00 */
[----:B------:R-:W-:Y:S02]  /*0130*/  CS2R R66, SRZ ;  /* 0x0000000000427805 */ /* 0x000fe4000001ff00 */
[----:B------:R-:W-:Y:S02]  /*0140*/  CS2R R68, SRZ ;  /* 0x0000000000447805 */ /* 0x000fe4000001ff00 */
[----:B------:R-:W-:Y:S02]  /*0150*/  CS2R R70, SRZ ;  /* 0x0000000000467805 */ /* 0x000fe4000001ff00 */
[----:B------:R-:W-:Y:S02]  /*0160*/  IABS R31, R0 ;  /* 0x00000000001f7213 */ /* 0x000fe40000000000 */
[----:B------:R-:W-:-:S02]  /*0170*/  CS2R R72, SRZ ;  /* 0x0000000000487805 */ /* 0x000fc4000001ff00 */
[----:B------:R-:W-:Y:S02]  /*0180*/  CS2R R74, SRZ ;  /* 0x00000000004a7805 */ /* 0x000fe4000001ff00 */
[----:B------:R-:W-:Y:S02]  /*0190*/  CS2R R76, SRZ ;  /* 0x00000000004c7805 */ /* 0x000fe4000001ff00 */
[----:B------:R-:W-:Y:S02]  /*01a0*/  CS2R R78, SRZ ;  /* 0x00000000004e7805 */ /* 0x000fe4000001ff00 */
[----:B------:R-:W-:Y:S02]  /*01b0*/  CS2R R80, SRZ ;  /* 0x0000000000507805 */ /* 0x000fe4000001ff00 */
[----:B------:R-:W-:Y:S02]  /*01c0*/  CS2R R82, SRZ ;  /* 0x0000000000527805 */ /* 0x000fe4000001ff00 */
[----:B------:R-:W-:Y:S01]  /*01d0*/  CS2R R84, SRZ ;  /* 0x0000000000547805 */ /* 0x000fe2000001ff00 */
[----:B------:R-:W-:Y:S01]  /*01e0*/  UMOV UR15, 0x1 ;  /* 0x00000001000f7882 */ /* 0x000fe20000000000 */
[----:B------:R-:W-:Y:S01]  /*01f0*/  UMOV UR6, 0xffffffff ;  /* 0xffffffff00067882 */ /* 0x000fe20000000000 */
[----:B---3--:R-:W-:Y:S01]  /*0200*/  UPRMT UR14, UR14, 0x654, UR4 ;  /* 0x000006540e0e7896 */ /* 0x008fe20008000004 */
[----:B------:R-:W-:-:S02]  /*0210*/  UMOV UR5, URZ ;  /* 0x0000003f00057c82 */ /* 0x000fc40008000000 */
[----:B------:R-:W-:Y:S01]  /*0220*/  UMOV UR4, URZ ;  /* 0x0000003f00047c82 */ /* 0x000fe20008000000 */
[----:B------:R-:W-:Y:S01]  /*0230*/  UIADD3 UR17, UR14, 0x6000, URZ ;  /* 0x000060000e117890 */ /* 0x000fe2000fffe03f */
[----:B--2---:R-:W-:Y:S01]  /*0240*/  IMAD.HI R2, R10, 0x2aaaaaab, RZ ;  /* 0x2aaaaaab0a027827 */ /* 0x004fe200078e02ff */
[----:B------:R-:W-:Y:S02]  /*0250*/  IABS R11, R10 ;  /* 0x0000000a000b7213 */ /* 0x000fe40000000000 */
[----:B----4-:R-:W-:Y:S01]  /*0260*/  SHF.R.U32.HI R13, RZ, 0x3, R86 ;  /* 0x00000003ff0d7819 */ /* 0x010fe20000011656 */
[----:B------:R-:W-:Y:S01]  /*0270*/  IMAD.SHL.U32 R15, R86, 0x8, RZ ;  /* 0x00000008560f7824 */ /* 0x000fe200078e00ff */
[----:B------:R-:W-:Y:S02]  /*0280*/  SHF.R.U32.HI R5, RZ, 0x1f, R2 ;  /* 0x0000001fff057819 */ /* 0x000fe40000011602 */
[----:B------:R-:W-:Y:S02]  /*0290*/  SGXT.U32 R13, R13, 0x4 ;  /* 0x000000040d0d781a */ /* 0x000fe40000000000 */
[----:B------:R-:W-:-:S02]  /*02a0*/  LEA.HI.SX32 R5, R2, R5, 0x1b ;  /* 0x0000000502057211 */ /* 0x000fc400078fdaff */
[--C-:B------:R-:W-:Y:S02]  /*02b0*/  SHF.R.U32.HI R113, RZ, 0x5, R86.reuse ;  /* 0x00000005ff717819 */ /* 0x100fe40000011656 */
[----:B------:R-:W-:Y:S01]  /*02c0*/  SHF.R.U32.HI R111, RZ, 0x4, R86 ;  /* 0x00000004ff6f7819 */ /* 0x000fe20000011656 */
[----:B------:R-:W-:Y:S01]  /*02d0*/  IMAD.SHL.U32 R6, R5, 0x8, RZ ;  /* 0x0000000805067824 */ /* 0x000fe200078e00ff */
[----:B------:R-:W-:Y:S01]  /*02e0*/  LOP3.LUT R113, R113, 0x7fffffc, RZ, 0xc0, !PT ;  /* 0x07fffffc71717812 */ /* 0x000fe200078ec0ff */
[----:B------:R-:W-:Y:S01]  /*02f0*/  IMAD R5, R5, -0xc0, R10 ;  /* 0xffffff4005057824 */ /* 0x000fe200078e020a */
[----:B------:R-:W-:Y:S02]  /*0300*/  SGXT.U32 R111, R111, 0x1 ;  /* 0x000000016f6f781a */ /* 0x000fe40000000000 */
[----:B------:R-:W-:Y:S02]  /*0310*/  LEA.HI.SX32 R3, R3, -R6, 0x1a ;  /* 0x8000000603037211 */ /* 0x000fe400078fd2ff */
[----:B------:R-:W-:-:S02]  /*0320*/  IABS R14, R5 ;  /* 0x00000005000e7213 */ /* 0x000fc40000000000 */
[----:B------:R-:W-:-:S04]  /*0330*/  VIMNMX R4, R3, 0x8, PT ;  /* 0x0000000803047848 */ /* 0x000fc80003fe0100 */
[-C--:B------:R-:W-:Y:S02]  /*0340*/  IABS R12, R4.reuse ;  /* 0x00000004000c7213 */ /* 0x080fe40000000000 */
[-C--:B------:R-:W-:Y:S02]  /*0350*/  IABS R8, R4.reuse ;  /* 0x0000000400087213 */ /* 0x080fe40000000000 */
[----:B------:R-:W2:Y:S01]  /*0360*/  I2F.RP R7, R12 ;  /* 0x0000000c00077306 */ /* 0x000ea20000209400 */
[----:B------:R-:W-:-:S04]  /*0370*/  LOP3.LUT R5, R5, R4, RZ, 0x3c, !PT ;  /* 0x0000000405057212 */ /* 0x000fc800078e3cff */
[----:B------:R-:W-:-:S03]  /*0380*/  ISETP.GE.AND P3, PT, R5, RZ, PT ;  /* 0x000000ff0500720c */ /* 0x000fc60003f66270 */
[----:B--2---:R-:W2:Y:S02]  /*0390*/  MUFU.RCP R7, R7 ;  /* 0x0000000700077308 */ /* 0x004ea40000001000 */
[----:B--2---:R-:W-:-:S06]  /*03a0*/  VIADD R2, R7, 0xffffffe ;  /* 0x0ffffffe07027836 */ /* 0x004fcc0000000000 */
[----:B------:R2:W3:Y:S02]  /*03b0*/  F2I.FTZ.U32.TRUNC.NTZ R3, R2 ;  /* 0x0000000200037305 */ /* 0x0004e4000021f000 */
[----:B--2---:R-:W-:Y:S02]  /*03c0*/  IMAD.MOV.U32 R2, RZ, RZ, RZ ;  /* 0x000000ffff027224 */ /* 0x004fe400078e00ff */
[----:B---3--:R-:W-:-:S04]  /*03d0*/  IMAD.MOV R9, RZ, RZ, -R3 ;  /* 0x000000ffff097224 */ /* 0x008fc800078e0a03 */
[----:B------:R-:W-:-:S04]  /*03e0*/  IMAD R9, R9, R12, RZ ;  /* 0x0000000c09097224 */ /* 0x000fc800078e02ff */
[----:B------:R-:W-:-:S04]  /*03f0*/  IMAD.HI.U32 R3, R3, R9, R2 ;  /* 0x0000000903037227 */ /* 0x000fc800078e0002 */
[----:B------:R-:W-:Y:S02]  /*0400*/  IMAD.MOV R9, RZ, RZ, -R8 ;  /* 0x000000ffff097224 */ /* 0x000fe400078e0a08 */
[C---:B------:R-:W-:Y:S01]  /*0410*/  IMAD.HI.U32 R2, R3.reuse, R14, RZ ;  /* 0x0000000e03027227 */ /* 0x040fe200078e00ff */
[----:B------:R-:W2:Y:S03]  /*0420*/  I2F.RP R8, R31 ;  /* 0x0000001f00087306 */ /* 0x000ea60000209400 */
[----:B------:R-:W-:Y:S02]  /*0430*/  IMAD R7, R2, R9, R14 ;  /* 0x0000000902077224 */ /* 0x000fe400078e020e */
[----:B------:R-:W-:Y:S01]  /*0440*/  IMAD.MOV.U32 R14, RZ, RZ, R11 ;  /* 0x000000ffff0e7224 */ /* 0x000fe200078e000b */
[----:B------:R-:W-:Y:S02]  /*0450*/  LOP3.LUT R11, R15, 0x38, R86, 0x48, !PT ;  /* 0x000000380f0b7812 */ /* 0x000fe400078e4856 */
[----:B------:R-:W-:Y:S01]  /*0460*/  ISETP.GT.U32.AND P2, PT, R12, R7, PT ;  /* 0x000000070c00720c */ /* 0x000fe20003f44070 */
[----:B------:R-:W-:Y:S01]  /*0470*/  IMAD.HI.U32 R3, R3, R14, RZ ;  /* 0x0000000e03037227 */ /* 0x000fe200078e00ff */
[----:B------:R-:W-:-:S03]  /*0480*/  LOP3.LUT R15, R15, 0x38, RZ, 0xc0, !PT ;  /* 0x000000380f0f7812 */ /* 0x000fc600078ec0ff */
[----:B------:R-:W-:Y:S01]  /*0490*/  IMAD R3, R3, R9, R14 ;  /* 0x0000000903037224 */ /* 0x000fe200078e020e */
[----:B--2---:R-:W2:Y:S04]  /*04a0*/  MUFU.RCP R8, R8 ;  /* 0x0000000800087308 */ /* 0x004ea80000001000 */
[----:B------:R-:W-:-:S03]  /*04b0*/  ISETP.GT.U32.AND P1, PT, R12, R3, PT ;  /* 0x000000030c00720c */ /* 0x000fc60003f24070 */
[--C-:B------:R-:W-:Y:S02]  /*04c0*/  @!P2 IMAD.IADD R7, R7, 0x1, -R12.reuse ;  /* 0x000000010707a824 */ /* 0x100fe400078e0a0c */
[----:B------:R-:W-:Y:S01]  /*04d0*/  @!P2 VIADD R2, R2, 0x1 ;  /* 0x000000010202a836 */ /* 0x000fe20000000000 */
[----:B------:R-:W-:Y:S02]  /*04e0*/  ISETP.GE.AND P2, PT, R10, RZ, PT ;  /* 0x000000ff0a00720c */ /* 0x000fe40003f46270 */
[----:B------:R-:W-:Y:S02]  /*04f0*/  ISETP.GE.U32.AND P0, PT, R7, R12, PT ;  /* 0x0000000c0700720c */ /* 0x000fe40003f06070 */
[----:B------:R-:W-:Y:S01]  /*0500*/  IABS R10, R0 ;  /* 0x00000000000a7213 */ /* 0x000fe20000000000 */
[----:B--2---:R-:W-:Y:S02]  /*0510*/  VIADD R7, R8, 0xffffffe ;  /* 0x0ffffffe08077836 */ /* 0x004fe40000000000 */
[----:B------:R-:W-:-:S02]  /*0520*/  @!P1 IMAD.IADD R3, R3, 0x1, -R12 ;  /* 0x0000000103039824 */ /* 0x000fc400078e0a0c */
[----:B------:R-:W2:Y:S01]  /*0530*/  F2I.FTZ.U32.TRUNC.NTZ R5, R7 ;  /* 0x0000000700057305 */ /* 0x000ea2000021f000 */
[----:B------:R-:W-:Y:S01]  /*0540*/  IMAD.MOV R17, RZ, RZ, -R10 ;  /* 0x000000ffff117224 */ /* 0x000fe200078e0a0a */
[----:B------:R-:W-:Y:S02]  /*0550*/  LOP3.LUT R10, R13, 0x70, RZ, 0xfc, !PT ;  /* 0x000000700d0a7812 */ /* 0x000fe400078efcff */
[----:B------:R-:W-:Y:S02]  /*0560*/  ISETP.GT.U32.AND P1, PT, R12, R3, PT ;  /* 0x000000030c00720c */ /* 0x000fe40003f24070 */
[----:B------:R-:W-:Y:S01]  /*0570*/  @P0 VIADD R2, R2, 0x1 ;  /* 0x0000000102020836 */ /* 0x000fe20000000000 */
[----:B------:R-:W-:Y:S01]  /*0580*/  ISETP.NE.AND P0, PT, R4, RZ, PT ;  /* 0x000000ff0400720c */ /* 0x000fe20003f05270 */
[----:B------:R-:W-:Y:S01]  /*0590*/  IMAD R10, R10, 0x40, R11 ;  /* 0x000000400a0a7824 */ /* 0x000fe200078e020b */
[----:B------:R-:W-:Y:S01]  /*05a0*/  LOP3.LUT R4, RZ, R4, RZ, 0x33, !PT ;  /* 0x00000004ff047212 */ /* 0x000fe200078e33ff */
[----:B------:R-:W-:-:S03]  /*05b0*/  @!P3 IMAD.MOV R2, RZ, RZ, -R2 ;  /* 0x000000ffff02b224 */ /* 0x000fc600078e0a02 */
[----:B------:R-:W-:Y:S02]  /*05c0*/  LEA R61, R10, UR14, 0x1 ;  /* 0x0000000e0a3d7c11 */ /* 0x000fe4000f8e08ff */
[----:B------:R-:W-:Y:S01]  /*05d0*/  SEL R2, R4, R2, !P0 ;  /* 0x0000000204027207 */ /* 0x000fe20004000000 */
[----:B--2---:R-:W-:Y:S02]  /*05e0*/  IMAD.MOV R8, RZ, RZ, -R5 ;  /* 0x000000ffff087224 */ /* 0x004fe400078e0a05 */
[----:B------:R-:W-:Y:S02]  /*05f0*/  @!P1 IMAD.IADD R3, R3, 0x1, -R12 ;  /* 0x0000000103039824 */ /* 0x000fe400078e0a0c */
[----:B------:R-:W-:Y:S02]  /*0600*/  IMAD.SHL.U32 R2, R2, 0x80, RZ ;  /* 0x0000008002027824 */ /* 0x000fe400078e00ff */
[----:B------:R-:W-:Y:S02]  /*0610*/  @!P2 IMAD.MOV R3, RZ, RZ, -R3 ;  /* 0x000000ffff03a224 */ /* 0x000fe400078e0a03 */
[----:B------:R-:W-:Y:S01]  /*0620*/  IMAD R7, R8, R31, RZ ;  /* 0x0000001f08077224 */ /* 0x000fe200078e02ff */
[----:B------:R-:W-:-:S02]  /*0630*/  LOP3.LUT R33, R2, R13, RZ, 0xfc, !PT ;  /* 0x0000000d02217212 */ /* 0x000fc400078efcff */
[----:B------:R-:W-:Y:S01]  /*0640*/  SEL R3, R4, R3, !P0 ;  /* 0x0000000304037207 */ /* 0x000fe20004000000 */
[----:B------:R-:W-:Y:S01]  /*0650*/  IMAD.MOV.U32 R4, RZ, RZ, RZ ;  /* 0x000000ffff047224 */ /* 0x000fe200078e00ff */
[----:B------:R-:W-:Y:S01]  /*0660*/  LOP3.LUT R30, R2, 0x10, R13, 0xfe, !PT ;  /* 0x00000010021e7812 */ /* 0x000fe200078efe0d */
[----:B------:R-:W-:Y:S01]  /*0670*/  IMAD.HI R8, R33, 0x2aaaaaab, RZ ;  /* 0x2aaaaaab21087827 */ /* 0x000fe200078e02ff */
[----:B------:R-:W-:Y:S02]  /*0680*/  LOP3.LUT R32, R2, 0x20, R13, 0xfe, !PT ;  /* 0x0000002002207812 */ /* 0x000fe400078efe0d */
[----:B------:R-:W-:Y:S01]  /*0690*/  LOP3.LUT R34, R2, 0x30, R13, 0xfe, !PT ;  /* 0x0000003002227812 */ /* 0x000fe200078efe0d */
[----:B------:R-:W-:Y:S01]  /*06a0*/  IMAD.HI.U32 R7, R5, R7, R4 ;  /* 0x0000000705077227 */ /* 0x000fe200078e0004 */
[----:B------:R-:W-:Y:S02]  /*06b0*/  SHF.R.U32.HI R5, RZ, 0x1f, R8 ;  /* 0x0000001fff057819 */ /* 0x000fe40000011608 */
[----:B------:R-:W-:Y:S01]  /*06c0*/  LOP3.LUT R42, R2, 0x70, R13, 0xfe, !PT ;  /* 0x00000070022a7812 */ /* 0x000fe200078efe0d */
[----:B------:R-:W-:Y:S01]  /*06d0*/  IMAD.IADD R4, R6, 0x1, R3 ;  /* 0x0000000106047824 */ /* 0x000fe200078e0203 */
[----:B------:R-:W-:Y:S01]  /*06e0*/  SHF.R.U32.HI R3, RZ, 0x4, R86 ;  /* 0x00000004ff037819 */ /* 0x000fe20000011656 */
[----:B------:R-:W-:Y:S01]  /*06f0*/  IMAD.HI R9, R30, 0x2aaaaaab, RZ ;  /* 0x2aaaaaab1e097827 */ /* 0x000fe200078e02ff */
[----:B------:R-:W-:-:S02]  /*0700*/  LEA.HI R18, R8, R5, RZ, 0x17 ;  /* 0x0000000508127211 */ /* 0x000fc400078fb8ff */
[----:B------:R-:W-:Y:S02]  /*0710*/  CS2R R86, SRZ ;  /* 0x0000000000567805 */ /* 0x000fe4000001ff00 */
[----:B------:R-:W-:Y:S01]  /*0720*/  SGXT.U32 R3, R3, 0x3 ;  /* 0x000000030303781a */ /* 0x000fe20000000000 */
[----:B------:R-:W-:Y:S01]  /*0730*/  IMAD.SHL.U32 R4, R4, 0x40, RZ ;  /* 0x0000004004047824 */ /* 0x000fe200078e00ff */
[----:B------:R-:W-:Y:S01]  /*0740*/  SHF.R.U32.HI R6, RZ, 0x1f, R9 ;  /* 0x0000001fff067819 */ /* 0x000fe20000011609 */
[----:B------:R-:W-:Y:S01]  /*0750*/  IMAD.HI R28, R42, 0x2aaaaaab, RZ ;  /* 0x2aaaaaab2a1c7827 */ /* 0x000fe200078e02ff */
[----:B------:R-:W-:Y:S02]  /*0760*/  LOP3.LUT R36, R2, 0x40, R13, 0xfe, !PT ;  /* 0x0000004002247812 */ /* 0x000fe400078efe0d */
[----:B------:R-:W-:Y:S01]  /*0770*/  LOP3.LUT R5, R4, R13, RZ, 0xfc, !PT ;  /* 0x0000000d04057212 */ /* 0x000fe200078efcff */
[----:B------:R-:W-:Y:S01]  /*0780*/  IMAD R18, R18, -0xc00, R33 ;  /* 0xfffff40012127824 */ /* 0x000fe200078e0221 */
[----:B------:R-:W-:Y:S01]  /*0790*/  LEA.HI R19, R9, R6, RZ, 0x17 ;  /* 0x0000000609137211 */ /* 0x000fe200078fb8ff */
[----:B------:R-:W-:Y:S01]  /*07a0*/  IMAD.HI R6, R32, 0x2aaaaaab, RZ ;  /* 0x2aaaaaab20067827 */ /* 0x000fe200078e02ff */
[----:B------:R-:W-:-:S02]  /*07b0*/  LOP3.LUT R3, R4, R3, RZ, 0xfc, !PT ;  /* 0x0000000304037212 */ /* 0x000fc400078efcff */
[----:B------:R-:W-:Y:S01]  /*07c0*/  LOP3.LUT R8, R4, 0x10, R13, 0xfe, !PT ;  /* 0x0000001004087812 */ /* 0x000fe200078efe0d */
[----:B------:R-:W-:Y:S01]  /*07d0*/  IMAD.HI R22, R36, 0x2aaaaaab, RZ ;  /* 0x2aaaaaab24167827 */ /* 0x000fe200078e02ff */
[----:B------:R-:W-:Y:S02]  /*07e0*/  LOP3.LUT R9, R4, 0x20, R13, 0xfe, !PT ;  /* 0x0000002004097812 */ /* 0x000fe400078efe0d */
[----:B------:R-:W-:Y:S02]  /*07f0*/  LOP3.LUT R4, R4, 0x30, R13, 0xfe, !PT ;  /* 0x0000003004047812 */ /* 0x000fe400078efe0d */
[----:B------:R-:W-:Y:S02]  /*0800*/  IABS R12, R5 ;  /* 0x00000005000c7213 */ /* 0x000fe40000000000 */
[----:B------:R-:W-:Y:S02]  /*0810*/  ISETP.GE.AND P3, PT, R8, RZ, PT ;  /* 0x000000ff0800720c */ /* 0x000fe40003f66270 */
[----:B------:R-:W-:-:S02]  /*0820*/  IABS R14, R8 ;  /* 0x00000008000e7213 */ /* 0x000fc40000000000 */
[----:B------:R-:W-:Y:S02]  /*0830*/  ISETP.GE.AND P1, PT, R4, RZ, PT ;  /* 0x000000ff0400720c */ /* 0x000fe40003f26270 */
[----:B------:R-:W-:Y:S01]  /*0840*/  IABS R8, R4 ;  /* 0x0000000400087213 */ /* 0x000fe20000000000 */
[----:B------:R-:W-:Y:S01]  /*0850*/  IMAD.HI.U32 R4, R7, R12, RZ ;  /* 0x0000000c07047227 */ /* 0x000fe200078e00ff */
[----:B------:R-:W-:Y:S02]  /*0860*/  ISETP.GE.AND P0, PT, R5, RZ, PT ;  /* 0x000000ff0500720c */ /* 0x000fe40003f06270 */
[----:B------:R-:W-:Y:S01]  /*0870*/  IABS R16, R9 ;  /* 0x0000000900107213 */ /* 0x000fe20000000000 */
[----:B------:R-:W-:Y:S01]  /*0880*/  IMAD R12, R4, R17, R12 ;  /* 0x00000011040c7224 */ /* 0x000fe200078e020c */
[----:B------:R-:W-:Y:S01]  /*0890*/  SHF.R.U32.HI R5, RZ, 0x1f, R6 ;  /* 0x0000001fff057819 */ /* 0x000fe20000011606 */
[----:B------:R-:W-:Y:S01]  /*08a0*/  IMAD.HI.U32 R4, R7, R14, RZ ;  /* 0x0000000e07047227 */ /* 0x000fe200078e00ff */
[----:B------:R-:W-:-:S02]  /*08b0*/  ISETP.GE.AND P2, PT, R9, RZ, PT ;  /* 0x000000ff0900720c */ /* 0x000fc40003f46270 */
[----:B------:R-:W-:Y:S01]  /*08c0*/  ISETP.GT.U32.AND P4, PT, R31, R12, PT ;  /* 0x0000000c1f00720c */ /* 0x000fe20003f84070 */
[----:B------:R-:W-:Y:S01]  /*08d0*/  IMAD R14, R4, R17, R14 ;  /* 0x00000011040e7224 */ /* 0x000fe200078e020e */
[----:B------:R-:W-:Y:S01]  /*08e0*/  LEA.HI R21, R6, R5, RZ, 0x17 ;  /* 0x0000000506157211 */ /* 0x000fe200078fb8ff */
[----:B------:R-:W-:Y:S01]  /*08f0*/  IMAD.HI.U32 R5, R7, R16, RZ ;  /* 0x0000001007057227 */ /* 0x000fe200078e00ff */
[----:B------:R-:W-:Y:S02]  /*0900*/  LOP3.LUT R4, R13, 0x10, RZ, 0xfc, !PT ;  /* 0x000000100d047812 */ /* 0x000fe400078efcff */
[----:B------:R-:W-:Y:S01]  /*0910*/  ISETP.GT.U32.AND P6, PT, R31, R14, PT ;  /* 0x0000000e1f00720c */ /* 0x000fe20003fc4070 */
[----:B------:R-:W-:Y:S01]  /*0920*/  IMAD.HI.U32 R7, R7, R8, RZ ;  /* 0x0000000807077227 */ /* 0x000fe200078e00ff */
[C---:B------:R-:W-:Y:S02]  /*0930*/  LOP3.LUT R6, R13.reuse, 0x30, RZ, 0xfc, !PT ;  /* 0x000000300d067812 */ /* 0x040fe400078efcff */
[----:B------:R-:W-:Y:S01]  /*0940*/  LOP3.LUT R9, R13, 0x60, RZ, 0xfc, !PT ;  /* 0x000000600d097812 */ /* 0x000fe200078efcff */
[-C--:B------:R-:W-:Y:S01]  /*0950*/  IMAD R16, R5, R17.reuse, R16 ;  /* 0x0000001105107224 */ /* 0x080fe200078e0210 */
[----:B------:R-:W-:Y:S01]  /*0960*/  LOP3.LUT R5, R13, 0x20, RZ, 0xfc, !PT ;  /* 0x000000200d057812 */ /* 0x000fe200078efcff */
[----:B------:R-:W-:Y:S01]  /*0970*/  IMAD R17, R7, R17, R8 ;  /* 0x0000001107117224 */ /* 0x000fe200078e0208 */
[C---:B------:R-:W-:Y:S01]  /*0980*/  LOP3.LUT R7, R13.reuse, 0x40, RZ, 0xfc, !PT ;  /* 0x000000400d077812 */ /* 0x040fe200078efcff */
[----:B------:R-:W-:Y:S01]  /*0990*/  @!P4 IMAD.IADD R12, R12, 0x1, -R31 ;  /* 0x000000010c0cc824 */ /* 0x000fe200078e0a1f */
[----:B------:R-:W-:Y:S01]  /*09a0*/  LOP3.LUT R8, R13, 0x50, RZ, 0xfc, !PT ;  /* 0x000000500d087812 */ /* 0x000fe200078efcff */
[----:B------:R-:W-:Y:S01]  /*09b0*/  IMAD R4, R4, 0x40, R11 ;  /* 0x0000004004047824 */ /* 0x000fe200078e020b */
[C---:B------:R-:W-:Y:S01]  /*09c0*/  ISETP.GT.U32.AND P4, PT, R31.reuse, R16, PT ;  /* 0x000000101f00720c */ /* 0x040fe20003f84070 */
[----:B------:R-:W-:Y:S01]  /*09d0*/  @!P6 IMAD.IADD R14, R14, 0x1, -R31 ;  /* 0x000000010e0ee824 */ /* 0x000fe200078e0a1f */
[----:B------:R-:W-:Y:S01]  /*09e0*/  ISETP.GT.U32.AND P5, PT, R31, R17, PT ;  /* 0x000000111f00720c */ /* 0x000fe20003fa4070 */
[--C-:B------:R-:W-:Y:S01]  /*09f0*/  IMAD R5, R5, 0x40, R11.reuse ;  /* 0x0000004005057824 */ /* 0x100fe200078e020b */
[----:B------:R-:W-:Y:S01]  /*0a00*/  ISETP.GT.U32.AND P6, PT, R31, R12, PT ;  /* 0x0000000c1f00720c */ /* 0x000fe20003fc4070 */
[--C-:B------:R-:W-:Y:S01]  /*0a10*/  IMAD R6, R6, 0x40, R11.reuse ;  /* 0x0000004006067824 */ /* 0x100fe200078e020b */
[----:B------:R-:W-:Y:S01]  /*0a20*/  LOP3.LUT R38, R2, 0x50, R13, 0xfe, !PT ;  /* 0x0000005002267812 */ /* 0x000fe200078efe0d */
[--C-:B------:R-:W-:Y:S01]  /*0a30*/  IMAD R7, R7, 0x40, R11.reuse ;  /* 0x0000004007077824 */ /* 0x100fe200078e020b */
[----:B------:R-:W-:Y:S01]  /*0a40*/  LOP3.LUT R40, R2, 0x60, R13, 0xfe, !PT ;  /* 0x0000006002287812 */ /* 0x000fe200078efe0d */
[--C-:B------:R-:W-:Y:S01]  /*0a50*/  IMAD R8, R8, 0x40, R11.reuse ;  /* 0x0000004008087824 */ /* 0x100fe200078e020b */
[----:B------:R-:W-:Y:S01]  /*0a60*/  SHF.R.U32.HI R29, RZ, 0x1f, R28 ;  /* 0x0000001fff1d7819 */ /* 0x000fe2000001161c */
[--C-:B------:R-:W-:Y:S01]  /*0a70*/  IMAD R9, R9, 0x40, R11.reuse ;  /* 0x0000004009097824 */ /* 0x100fe200078e020b */
[----:B------:R-:W-:Y:S01]  /*0a80*/  SHF.R.U32.HI R23, RZ, 0x1f, R22 ;  /* 0x0000001fff177819 */ /* 0x000fe20000011616 */
[----:B------:R-:W-:Y:S01]  /*0a90*/  IMAD R11, R13, 0x40, R11 ;  /* 0x000000400d0b7824 */ /* 0x000fe200078e020b */
[----:B------:R-:W-:Y:S01]  /*0aa0*/  LEA.HI R29, R28, R29, RZ, 0x17 ;  /* 0x0000001d1c1d7211 */ /* 0x000fe200078fb8ff */
[----:B------:R-:W-:Y:S01]  /*0ab0*/  IMAD.HI R13, R34, 0x2aaaaaab, RZ ;  /* 0x2aaaaaab220d7827 */ /* 0x000fe200078e02ff */
[----:B------:R-:W-:-:S02]  /*0ac0*/  LEA.HI R23, R22, R23, RZ, 0x17 ;  /* 0x0000001716177211 */ /* 0x000fc400078fb8ff */
[----:B------:R-:W-:Y:S01]  /*0ad0*/  LEA R47, R11, UR14, 0x1 ;  /* 0x0000000e0b2f7c11 */ /* 0x000fe2000f8e08ff */
[----:B------:R-:W-:Y:S01]  /*0ae0*/  IMAD.HI R24, R38, 0x2aaaaaab, RZ ;  /* 0x2aaaaaab26187827 */ /* 0x000fe200078e02ff */
[----:B------:R-:W-:Y:S02]  /*0af0*/  SHF.R.U32.HI R20, RZ, 0x1f, R13 ;  /* 0x0000001fff147819 */ /* 0x000fe4000001160d */
[----:B------:R-:W-:Y:S01]  /*0b00*/  LEA R49, R4, UR14, 0x1 ;  /* 0x0000000e04317c11 */ /* 0x000fe2000f8e08ff */
[--C-:B------:R-:W-:Y:S01]  /*0b10*/  @!P4 IMAD.IADD R16, R16, 0x1, -R31.reuse ;  /* 0x000000011010c824 */ /* 0x100fe200078e0a1f */
[----:B------:R-:W-:Y:S01]  /*0b20*/  SHF.R.U32.HI R25, RZ, 0x1f, R24 ;  /* 0x0000001fff197819 */ /* 0x000fe20000011618 */
[--C-:B------:R-:W-:Y:S01]  /*0b30*/  @!P5 IMAD.IADD R17, R17, 0x1, -R31.reuse ;  /* 0x000000011111d824 */ /* 0x100fe200078e0a1f */
[----:B------:R-:W-:Y:S01]  /*0b40*/  LEA.HI R13, R13, R20, RZ, 0x17 ;  /* 0x000000140d0d7211 */ /* 0x000fe200078fb8ff */
[----:B------:R-:W-:Y:S01]  /*0b50*/  @!P6 IMAD.IADD R12, R12, 0x1, -R31 ;  /* 0x000000010c0ce824 */ /* 0x000fe200078e0a1f */
[C---:B------:R-:W-:Y:S01]  /*0b60*/  ISETP.GT.U32.AND P4, PT, R31.reuse, R14, PT ;  /* 0x0000000e1f00720c */ /* 0x040fe20003f84070 */
[----:B------:R-:W-:Y:S01]  /*0b70*/  IMAD.HI R26, R40, 0x2aaaaaab, RZ ;  /* 0x2aaaaaab281a7827 */ /* 0x000fe200078e02ff */
[----:B------:R-:W-:-:S02]  /*0b80*/  ISETP.GT.U32.AND P5, PT, R31, R16, PT ;  /* 0x000000101f00720c */ /* 0x000fc40003fa4070 */
[----:B------:R-:W-:Y:S01]  /*0b90*/  ISETP.GT.U32.AND P6, PT, R31, R17, PT ;  /* 0x000000111f00720c */ /* 0x000fe20003fc4070 */
[----:B------:R-:W-:Y:S01]  /*0ba0*/  @!P0 IMAD.MOV R12, RZ, RZ, -R12 ;  /* 0x000000ffff0c8224 */ /* 0x000fe200078e0a0c */
[----:B------:R-:W-:Y:S01]  /*0bb0*/  LEA.HI R25, R24, R25, RZ, 0x17 ;  /* 0x0000001918197211 */ /* 0x000fe200078fb8ff */
[----:B------:R-:W-:Y:S01]  /*0bc0*/  IMAD R24, R13, -0xc00, R34 ;  /* 0xfffff4000d187824 */ /* 0x000fe200078e0222 */
[----:B------:R-:W-:Y:S01]  /*0bd0*/  SHF.R.U32.HI R27, RZ, 0x1f, R26 ;  /* 0x0000001fff1b7819 */ /* 0x000fe2000001161a */
[----:B------:R-:W-:Y:S01]  /*0be0*/  IMAD R34, R29, -0xc00, R42 ;  /* 0xfffff4001d227824 */ /* 0x000fe200078e022a */
[----:B------:R-:W-:Y:S01]  /*0bf0*/  LOP3.LUT R13, RZ, R0, RZ, 0x33, !PT ;  /* 0x00000000ff0d7212 */ /* 0x000fe200078e33ff */
[----:B------:R-:W2:Y:S01]  /*0c00*/  LDC.64 R28, c[0x0][0x210] ;  /* 0x00008400ff1c7b82 */ /* 0x000ea20000000a00 */
[----:B------:R-:W-:Y:S01]  /*0c10*/  LEA.HI R27, R26, R27, RZ, 0x17 ;  /* 0x0000001b1a1b7211 */ /* 0x000fe200078fb8ff */
[--C-:B------:R-:W-:Y:S01]  /*0c20*/  @!P4 IMAD.IADD R14, R14, 0x1, -R31.reuse ;  /* 0x000000010e0ec824 */ /* 0x100fe200078e0a1f */
[----:B------:R-:W-:Y:S01]  /*0c30*/  ISETP.NE.AND P4, PT, R0, RZ, PT ;  /* 0x000000ff0000720c */ /* 0x000fe20003f85270 */
[--C-:B------:R-:W-:Y:S01]  /*0c40*/  @!P5 IMAD.IADD R16, R16, 0x1, -R31.reuse ;  /* 0x000000011010d824 */ /* 0x100fe200078e0a1f */
[----:B------:R-:W-:Y:S01]  /*0c50*/  LEA R51, R5, UR14, 0x1 ;  /* 0x0000000e05337c11 */ /* 0x000fe2000f8e08ff */
[----:B------:R-:W-:Y:S01]  /*0c60*/  @!P6 IMAD.IADD R17, R17, 0x1, -R31 ;  /* 0x000000011111e824 */ /* 0x000fe200078e0a1f */
[----:B------:R-:W-:Y:S01]  /*0c70*/  LEA R53, R6, UR14, 0x1 ;  /* 0x0000000e06357c11 */ /* 0x000fe2000f8e08ff */
[----:B------:R-:W-:Y:S01]  /*0c80*/  @!P3 IMAD.MOV R14, RZ, RZ, -R14 ;  /* 0x000000ffff0eb224 */ /* 0x000fe200078e0a0e */
[----:B------:R-:W-:Y:S01]  /*0c90*/  LEA R55, R7, UR14, 0x1 ;  /* 0x0000000e07377c11 */ /* 0x000fe2000f8e08ff */
[----:B------:R-:W-:Y:S01]  /*0ca0*/  @!P2 IMAD.MOV R16, RZ, RZ, -R16 ;  /* 0x000000ffff10a224 */ /* 0x000fe200078e0a10 */
[----:B------:R-:W-:Y:S01]  /*0cb0*/  LEA R57, R8, UR14, 0x1 ;  /* 0x0000000e08397c11 */ /* 0x000fe2000f8e08ff */
[----:B------:R-:W-:Y:S01]  /*0cc0*/  @!P1 IMAD.MOV R17, RZ, RZ, -R17 ;  /* 0x000000ffff119224 */ /* 0x000fe200078e0a11 */
[----:B------:R-:W-:Y:S01]  /*0cd0*/  SEL R14, R13, R14, !P4 ;  /* 0x0000000e0d0e7207 */ /* 0x000fe20006000000 */
[----:B------:R-:W-:Y:S01]  /*0ce0*/  IMAD R26, R23, -0xc00, R36 ;  /* 0xfffff400171a7824 */ /* 0x000fe200078e0224 */
[----:B------:R-:W-:Y:S01]  /*0cf0*/  SEL R36, R13, R12, !P4 ;  /* 0x0000000c0d247207 */ /* 0x000fe20006000000 */
[----:B------:R-:W-:Y:S01]  /*0d00*/  IMAD R20, R19, -0xc00, R30 ;  /* 0xfffff40013147824 */ /* 0x000fe200078e021e */
[----:B------:R-:W-:Y:S01]  /*0d10*/  SEL R16, R13, R16, !P4 ;  /* 0x000000100d107207 */ /* 0x000fe20006000000 */
[----:B------:R-:W-:Y:S01]  /*0d20*/  IMAD R22, R21, -0xc00, R32 ;  /* 0xfffff40015167824 */ /* 0x000fe200078e0220 */
[----:B------:R-:W-:Y:S01]  /*0d30*/  SEL R12, R13, R17, !P4 ;  /* 0x000000110d0c7207 */ /* 0x000fe20006000000 */
[----:B------:R-:W-:Y:S01]  /*0d40*/  IMAD R30, R25, -0xc00, R38 ;  /* 0xfffff400191e7824 */ /* 0x000fe200078e0226 */
[----:B------:R-:W-:Y:S01]  /*0d50*/  LEA R59, R9, UR14, 0x1 ;  /* 0x0000000e093b7c11 */ /* 0x000fe2000f8e08ff */
[----:B------:R-:W-:-:S02]  /*0d60*/  IMAD R32, R27, -0xc00, R40 ;  /* 0xfffff4001b207824 */ /* 0x000fc400078e0228 */
[--C-:B------:R-:W-:Y:S02]  /*0d70*/  IMAD R23, R36, 0xc00, R15.reuse ;  /* 0x00000c0024177824 */ /* 0x100fe400078e020f */
[--C-:B------:R-:W-:Y:S02]  /*0d80*/  IMAD R25, R14, 0xc00, R15.reuse ;  /* 0x00000c000e197824 */ /* 0x100fe400078e020f */
[--C-:B------:R-:W-:Y:S02]  /*0d90*/  IMAD R31, R18, 0xc00, R15.reuse ;  /* 0x00000c00121f7824 */ /* 0x100fe400078e020f */
[--C-:B------:R-:W-:Y:S02]  /*0da0*/  IMAD R33, R20, 0xc00, R15.reuse ;  /* 0x00000c0014217824 */ /* 0x100fe400078e020f */
[--C-:B------:R-:W-:Y:S02]  /*0db0*/  IMAD R35, R22, 0xc00, R15.reuse ;  /* 0x00000c0016237824 */ /* 0x100fe400078e020f */
[----:B------:R-:W-:-:S02]  /*0dc0*/  IMAD R37, R24, 0xc00, R15 ;  /* 0x00000c0018257824 */ /* 0x000fc400078e020f */
[--C-:B------:R-:W-:Y:S02]  /*0dd0*/  IMAD R39, R26, 0xc00, R15.reuse ;  /* 0x00000c001a277824 */ /* 0x100fe400078e020f */
[--C-:B------:R-:W-:Y:S02]  /*0de0*/  IMAD R41, R30, 0xc00, R15.reuse ;  /* 0x00000c001e297824 */ /* 0x100fe400078e020f */
[--C-:B------:R-:W-:Y:S02]  /*0df0*/  IMAD R43, R32, 0xc00, R15.reuse ;  /* 0x00000c00202b7824 */ /* 0x100fe400078e020f */
[--C-:B------:R-:W-:Y:S02]  /*0e00*/  IMAD R13, R34, 0xc00, R15.reuse ;  /* 0x00000c00220d7824 */ /* 0x100fe400078e020f */
[--C-:B------:R-:W-:Y:S02]  /*0e10*/  IMAD R27, R16, 0xc00, R15.reuse ;  /* 0x00000c00101b7824 */ /* 0x100fe400078e020f */
[----:B------:R-:W-:-:S02]  /*0e20*/  IMAD R15, R12, 0xc00, R15 ;  /* 0x00000c000c0f7824 */ /* 0x000fc400078e020f */
[----:B--2---:R-:W-:-:S04]  /*0e30*/  IMAD.WIDE R22, R23, 0x2, R28 ;  /* 0x0000000217167825 */ /* 0x004fc800078e021c */
[--C-:B------:R-:W-:Y:S01]  /*0e40*/  IMAD.WIDE R24, R25, 0x2, R28.reuse ;  /* 0x0000000219187825 */ /* 0x100fe200078e021c */
[----:B------:R-:W-:Y:S01]  /*0e50*/  @!PT LDS RZ, [RZ] ;  /* 0x00000000fffff984 */ /* 0x000fe20000000800 */
[----:B------:R-:W-:Y:S01]  /*0e60*/  @!PT LDS RZ, [RZ] ;  /* 0x00000000fffff984 */ /* 0x000fe20000000800 */
[----:B------:R-:W-:Y:S01]  /*0e70*/  @!PT LDS RZ, [RZ] ;  /* 0x00000000fffff984 */ /* 0x000fe20000000800 */
[----:B------:R-:W-:Y:S01]  /*0e80*/  LDGSTS.E.BYPASS.128 [R47], desc[UR18][R22.64] ;  /* 0x00000000162f7fae */ /* 0x000fe2000b901c52 */
[----:B------:R-:W-:Y:S02]  /*0e90*/  IADD3 R114, P0, R22, 0x100, RZ ;  /* 0x0000010016727810 */ /* 0x000fe40007f1e0ff */
[--C-:B------:R-:W-:Y:S01]  /*0ea0*/  IMAD.WIDE R26, R27, 0x2, R28.reuse ;  /* 0x000000021b1a7825 */ /* 0x100fe200078e021c */
[----:B------:R-:W-:Y:S01]  /*0eb0*/  LDGSTS.E.BYPASS.128 [R49], desc[UR18][R24.64] ;  /* 0x0000000018317fae */ /* 0x000fe2000b901c52 */
[----:B------:R-:W-:Y:S02]  /*0ec0*/  IADD3 R12, P1, R24, 0x100, RZ ;  /* 0x00000100180c7810 */ /* 0x000fe40007f3e0ff */
[----:B------:R-:W-:Y:S01]  /*0ed0*/  IMAD.WIDE R28, R15, 0x2, R28 ;  /* 0x000000020f1c7825 */ /* 0x000fe200078e021c */
[----:B------:R-:W-:Y:S03]  /*0ee0*/  LDGSTS.E.BYPASS.128 [R51], desc[UR18][R26.64] ;  /* 0x000000001a337fae */ /* 0x000fe6000b901c52 */
[--C-:B-1---5:R-:W-:Y:S01]  /*0ef0*/  IMAD.WIDE R30, R31, 0x2, R44.reuse ;  /* 0x000000021f1e7825 */ /* 0x122fe200078e022c */
[----:B------:R-:W-:Y:S03]  /*0f00*/  LDGSTS.E.BYPASS.128 [R53], desc[UR18][R28.64] ;  /* 0x000000001c357fae */ /* 0x000fe6000b901c52 */
[--C-:B------:R-:W-:Y:S01]  /*0f10*/  IMAD.WIDE R32, R33, 0x2, R44.reuse ;  /* 0x0000000221207825 */ /* 0x100fe200078e022c */
[----:B------:R-:W0:Y:S03]  /*0f20*/  LDGDEPBAR ;  /* 0x00000000000079af */ /* 0x000e260000000000 */
[--C-:B------:R-:W-:Y:S01]  /*0f30*/  IMAD.WIDE R34, R35, 0x2, R44.reuse ;  /* 0x0000000223227825 */ /* 0x100fe200078e022c */
[----:B------:R-:W-:Y:S03]  /*0f40*/  LDGSTS.E.BYPASS.128 [R47+0x6000], desc[UR18][R30.64] ;  /* 0x060000001e2f7fae */ /* 0x000fe6000b901c52 */
[--C-:B------:R-:W-:Y:S01]  /*0f50*/  IMAD.WIDE R36, R37, 0x2, R44.reuse ;  /* 0x0000000225247825 */ /* 0x100fe200078e022c */
[----:B------:R-:W-:Y:S03]  /*0f60*/  LDGSTS.E.BYPASS.128 [R49+0x6000], desc[UR18][R32.64] ;  /* 0x0600000020317fae */ /* 0x000fe6000b901c52 */
[--C-:B------:R-:W-:Y:S01]  /*0f70*/  IMAD.WIDE R38, R39, 0x2, R44.reuse ;  /* 0x0000000227267825 */ /* 0x100fe200078e022c */
[----:B------:R-:W-:Y:S03]  /*0f80*/  LDGSTS.E.BYPASS.128 [R51+0x6000], desc[UR18][R34.64] ;  /* 0x0600000022337fae */ /* 0x000fe6000b901c52 */
[--C-:B------:R-:W-:Y:S01]  /*0f90*/  IMAD.WIDE R40, R41, 0x2, R44.reuse ;  /* 0x0000000229287825 */ /* 0x100fe200078e022c */
[----:B------:R-:W-:Y:S03]  /*0fa0*/  LDGSTS.E.BYPASS.128 [R53+0x6000], desc[UR18][R36.64] ;  /* 0x0600000024357fae */ /* 0x000fe6000b901c52 */
[----:B------:R-:W-:Y:S01]  /*0fb0*/  IMAD.WIDE R42, R43, 0x2, R44 ;  /* 0x000000022b2a7825 */ /* 0x000fe200078e022c */
[----:B------:R-:W-:Y:S01]  /*0fc0*/  LDGSTS.E.BYPASS.128 [R55+0x6000], desc[UR18][R38.64] ;  /* 0x0600000026377fae */ /* 0x000fe2000b901c52 */
[----:B------:R-:W-:-:S02]  /*0fd0*/  IADD3 R104, P2, R40, 0x100, RZ ;  /* 0x0000010028687810 */ /* 0x000fc40007f5e0ff */
[----:B------:R-:W-:Y:S01]  /*0fe0*/  IMAD.WIDE R44, R13, 0x2, R44 ;  /* 0x000000020d2c7825 */ /* 0x000fe200078e022c */
[----:B------:R-:W-:Y:S03]  /*0ff0*/  LDGSTS.E.BYPASS.128 [R57+0x6000], desc[UR18][R40.64] ;  /* 0x0600000028397fae */ /* 0x000fe6000b901c52 */
[----:B------:R-:W-:Y:S01]  /*1000*/  IMAD.X R13, RZ, RZ, R23, P0 ;  /* 0x000000ffff0d7224 */ /* 0x000fe200000e0617 */
[----:B------:R-:W-:Y:S01]  /*1010*/  LDGSTS.E.BYPASS.128 [R59+0x6000], desc[UR18][R42.64] ;  /* 0x060000002a3b7fae */ /* 0x000fe2000b901c52 */
[----:B------:R-:W-:Y:S01]  /*1020*/  IADD3 R14, P0, R26, 0x100, RZ ;  /* 0x000001001a0e7810 */ /* 0x000fe20007f1e0ff */
[----:B------:R-:W-:Y:S01]  /*1030*/  IMAD.X R15, RZ, RZ, R25, P1 ;  /* 0x000000ffff0f7224 */ /* 0x000fe200008e0619 */
[----:B------:R-:W-:Y:S01]  /*1040*/  IADD3 R16, P1, R28, 0x100, RZ ;  /* 0x000001001c107810 */ /* 0x000fe20007f3e0ff */
[----:B------:R-:W-:Y:S01]  /*1050*/  LDGSTS.E.BYPASS.128 [R61+0x6000], desc[UR18][R44.64] ;  /* 0x060000002c3d7fae */ /* 0x000fe2000b901c52 */
[----:B------:R-:W-:-:S02]  /*1060*/  IMAD.X R108, RZ, RZ, R41, P2 ;  /* 0x000000ffff6c7224 */ /* 0x000fc400010e0629 */
[----:B------:R-:W-:Y:S01]  /*1070*/  IMAD.X R17, RZ, RZ, R27, P0 ;  /* 0x000000ffff117224 */ /* 0x000fe200000e061b */
[----:B------:R-:W0:Y:S01]  /*1080*/  LDGDEPBAR ;  /* 0x00000000000079af */ /* 0x000e220000000000 */
[----:B------:R-:W-:Y:S01]  /*1090*/  BAR.SYNC.DEFER_BLOCKING 0x0 ;  /* 0x0000000000007b1d */ /* 0x000fe20000010000 */
[----:B------:R-:W-:Y:S01]  /*10a0*/  IADD3 R18, P0, R30, 0x100, RZ ;  /* 0x000001001e127810 */ /* 0x000fe20007f1e0ff */
[----:B------:R-:W-:Y:S01]  /*10b0*/  IMAD.X R19, RZ, RZ, R29, P1 ;  /* 0x000000ffff137224 */ /* 0x000fe200008e061d */
[----:B------:R-:W-:-:S03]  /*10c0*/  IADD3 R20, P1, R32, 0x100, RZ ;  /* 0x0000010020147810 */ /* 0x000fc60007f3e0ff */
[----:B------:R-:W-:Y:S01]  /*10d0*/  IMAD.X R21, RZ, RZ, R31, P0 ;  /* 0x000000ffff157224 */ /* 0x000fe200000e061f */
[----:B------:R-:W-:Y:S01]  /*10e0*/  @!PT LDS RZ, [RZ] ;  /* 0x00000000fffff984 */ /* 0x000fe20000000800 */
[----:B------:R-:W-:Y:S01]  /*10f0*/  @!PT LDS RZ, [RZ] ;  /* 0x00000000fffff984 */ /* 0x000fe20000000800 */
[----:B------:R-:W-:Y:S01]  /*1100*/  @!PT LDS RZ, [RZ] ;  /* 0x00000000fffff984 */ /* 0x000fe20000000800 */
[----:B------:R1:W-:Y:S04]  /*1110*/  LDGSTS.E.BYPASS.128 [R47+0x2000], desc[UR18][R22.64+0x80] ;  /* 0x02000080162f7fae */ /* 0x0003e8000b901c52 */
[----:B------:R2:W-:Y:S04]  /*1120*/  LDGSTS.E.BYPASS.128 [R49+0x2000], desc[UR18][R24.64+0x80] ;  /* 0x0200008018317fae */ /* 0x0005e8000b901c52 */
[----:B------:R3:W-:Y:S04]  /*1130*/  LDGSTS.E.BYPASS.128 [R51+0x2000], desc[UR18][R26.64+0x80] ;  /* 0x020000801a337fae */ /* 0x0007e8000b901c52 */
[----:B------:R4:W-:Y:S01]  /*1140*/  LDGSTS.E.BYPASS.128 [R53+0x2000], desc[UR18][R28.64+0x80] ;  /* 0x020000801c357fae */ /* 0x0009e2000b901c52 */
[----:B-1----:R-:W-:Y:S01]  /*1150*/  IADD3 R22, P0, R34, 0x100, RZ ;  /* 0x0000010022167810 */ /* 0x002fe20007f1e0ff */
[----:B------:R-:W-:Y:S01]  /*1160*/  IMAD.X R23, RZ, RZ, R33, P1 ;  /* 0x000000ffff177224 */ /* 0x000fe200008e0621 */
[----:B------:R-:W-:Y:S01]  /*1170*/  IADD3 R88, P1, R36, 0x100, RZ ;  /* 0x0000010024587810 */ /* 0x000fe20007f3e0ff */
[----:B------:R-:W0:Y:S01]  /*1180*/  LDGDEPBAR ;  /* 0x00000000000079af */ /* 0x000e220000000000 */
[----:B--2---:R-:W-:Y:S01]  /*1190*/  CS2R R24, SRZ ;  /* 0x0000000000187805 */ /* 0x004fe2000001ff00 */
[----:B------:R-:W-:Y:S01]  /*11a0*/  IMAD.X R89, RZ, RZ, R35, P0 ;  /* 0x000000ffff597224 */ /* 0x000fe200000e0623 */
[----:B------:R-:W-:Y:S01]  /*11b0*/  IADD3 R90, P0, R38, 0x100, RZ ;  /* 0x00000100265a7810 */ /* 0x000fe20007f1e0ff */
[----:B------:R1:W-:Y:S01]  /*11c0*/  LDGSTS.E.BYPASS.128 [R47+0xa000], desc[UR18][R30.64+0x80] ;  /* 0x0a0000801e2f7fae */ /* 0x0003e2000b901c52 */
[----:B------:R-:W-:Y:S01]  /*11d0*/  IMAD.X R91, RZ, RZ, R37, P1 ;  /* 0x000000ffff5b7224 */ /* 0x000fe200008e0625 */
[----:B------:R-:W-:-:S02]  /*11e0*/  IADD3 R106, P1, R42, 0x100, RZ ;  /* 0x000001002a6a7810 */ /* 0x000fc40007f3e0ff */
[----:B---3--:R-:W-:Y:S01]  /*11f0*/  CS2R R26, SRZ ;  /* 0x00000000001a7805 */ /* 0x008fe2000001ff00 */
[----:B------:R2:W-:Y:S01]  /*1200*/  LDGSTS.E.BYPASS.128 [R49+0xa000], desc[UR18][R32.64+0x80] ;  /* 0x0a00008020317fae */ /* 0x0005e2000b901c52 */
[----:B------:R-:W-:Y:S01]  /*1210*/  IMAD.X R105, RZ, RZ, R39, P0 ;  /* 0x000000ffff697224 */ /* 0x000fe200000e0627 */
[----:B------:R-:W-:Y:S01]  /*1220*/  IADD3 R107, P0, R44, 0x100, RZ ;  /* 0x000001002c6b7810 */ /* 0x000fe20007f1e0ff */
[----:B------:R-:W-:Y:S01]  /*1230*/  IMAD.X R109, RZ, RZ, R43, P1 ;  /* 0x000000ffff6d7224 */ /* 0x000fe200008e062b */
[----:B------:R3:W-:Y:S01]  /*1240*/  LDGSTS.E.BYPASS.128 [R51+0xa000], desc[UR18][R34.64+0x80] ;  /* 0x0a00008022337fae */ /* 0x0007e2000b901c52 */
[----:B----4-:R-:W-:Y:S02]  /*1250*/  CS2R R28, SRZ ;  /* 0x00000000001c7805 */ /* 0x010fe4000001ff00 */
[----:B------:R-:W-:Y:S01]  /*1260*/  IMAD.X R110, RZ, RZ, R45, P0 ;  /* 0x000000ffff6e7224 */ /* 0x000fe200000e062d */
[----:B------:R4:W-:Y:S01]  /*1270*/  LDGSTS.E.BYPASS.128 [R53+0xa000], desc[UR18][R36.64+0x80] ;  /* 0x0a00008024357fae */ /* 0x0009e2000b901c52 */
[----:B-1----:R-:W-:-:S02]  /*1280*/  CS2R R30, SRZ ;  /* 0x00000000001e7805 */ /* 0x002fc4000001ff00 */
[----:B------:R-:W-:Y:S01]  /*1290*/  CS2R R46, SRZ ;  /* 0x00000000002e7805 */ /* 0x000fe2000001ff00 */
[----:B------:R1:W-:Y:S01]  /*12a0*/  LDGSTS.E.BYPASS.128 [R55+0xa000], desc[UR18][R38.64+0x80] ;  /* 0x0a00008026377fae */ /* 0x0003e2000b901c52 */
[----:B--2---:R-:W-:Y:S02]  /*12b0*/  CS2R R32, SRZ ;  /* 0x0000000000207805 */ /* 0x004fe4000001ff00 */
[----:B------:R-:W-:Y:S01]  /*12c0*/  CS2R R48, SRZ ;  /* 0x0000000000307805 */ /* 0x000fe2000001ff00 */
[----:B------:R2:W-:Y:S01]  /*12d0*/  LDGSTS.E.BYPASS.128 [R57+0xa000], desc[UR18][R40.64+0x80] ;  /* 0x0a00008028397fae */ /* 0x0005e2000b901c52 */
[----:B---3--:R-:W-:Y:S02]  /*12e0*/  CS2R R34, SRZ ;  /* 0x0000000000227805 */ /* 0x008fe4000001ff00 */
[----:B------:R-:W-:Y:S01]  /*12f0*/  CS2R R50, SRZ ;  /* 0x0000000000327805 */ /* 0x000fe2000001ff00 */
[----:B------:R3:W-:Y:S01]  /*1300*/  LDGSTS.E.BYPASS.128 [R59+0xa000], desc[UR18][R42.64+0x80] ;  /* 0x0a0000802a3b7fae */ /* 0x0007e2000b901c52 */
[----:B----4-:R-:W-:-:S02]  /*1310*/  CS2R R36, SRZ ;  /* 0x0000000000247805 */ /* 0x010fc4000001ff00 */
[----:B------:R-:W-:Y:S01]  /*1320*/  CS2R R52, SRZ ;  /* 0x0000000000347805 */ /* 0x000fe2000001ff00 */
[----:B------:R4:W-:Y:S01]  /*1330*/  LDGSTS.E.BYPASS.128 [R61+0xa000], desc[UR18][R44.64+0x80] ;  /* 0x0a0000802c3d7fae */ /* 0x0009e2000b901c52 */
[----:B-1----:R-:W-:Y:S02]  /*1340*/  CS2R R38, SRZ ;  /* 0x0000000000267805 */ /* 0x002fe4000001ff00 */
[----:B------:R-:W-:Y:S01]  /*1350*/  CS2R R54, SRZ ;  /* 0x0000000000367805 */ /* 0x000fe2000001ff00 */
[----:B------:R-:W0:Y:S01]  /*1360*/  LDGDEPBAR ;  /* 0x00000000000079af */ /* 0x000e220000000000 */
[----:B--2---:R-:W-:Y:S02]  /*1370*/  CS2R R40, SRZ ;  /* 0x0000000000287805 */ /* 0x004fe4000001ff00 */
[----:B------:R-:W-:Y:S02]  /*1380*/  CS2R R56, SRZ ;  /* 0x0000000000387805 */ /* 0x000fe4000001ff00 */
[----:B---3--:R-:W-:-:S02]  /*1390*/  CS2R R42, SRZ ;  /* 0x00000000002a7805 */ /* 0x008fc4000001ff00 */
[----:B------:R-:W-:Y:S02]  /*13a0*/  CS2R R58, SRZ ;  /* 0x00000000003a7805 */ /* 0x000fe4000001ff00 */
[----:B----4-:R-:W-:Y:S02]  /*13b0*/  CS2R R44, SRZ ;  /* 0x00000000002c7805 */ /* 0x010fe4000001ff00 */
[----:B------:R-:W-:-:S07]  /*13c0*/  CS2R R60, SRZ ;  /* 0x00000000003c7805 */ /* 0x000fce000001ff00 */
.L_x_0:
[----:B------:R-:W1:Y:S01]  /*13d0*/  SHFL.IDX PT, R92, R113, RZ, 0x1f ;  /* 0x00001fff715c7589 */ /* 0x000e6200000e0000 */
[----:B------:R-:W-:Y:S01]  /*13e0*/  UIADD3 UR6, UR6, 0x1, URZ ;  /* 0x0000000106067890 */ /* 0x000fe2000fffe03f */
[----:B------:R-:W-:-:S04]  /*13f0*/  DEPBAR.LE SB0, 0x2 ;  /* 0x000080800000791a */ /* 0x000fc80000000000 */
[----:B------:R-:W-:Y:S01]  /*1400*/  UISETP.GE.AND UP0, UPT, UR6, 0x3, UPT ;  /* 0x000000030600788c */ /* 0x000fe2000bf06270 */
[----:B------:R-:W-:Y:S01]  /*1410*/  BAR.SYNC.DEFER_BLOCKING 0x0 ;  /* 0x0000000000007b1d */ /* 0x000fe20000010000 */
[----:B------:R-:W-:Y:S01]  /*1420*/  UIADD3 UR15, UR15, 0x1, URZ ;  /* 0x000000010f0f7890 */ /* 0x000fe2000fffe03f */
[----:B------:R-:W-:Y:S01]  /*1430*/  VIADD R112, R112, 0x40 ;  /* 0x0000004070707836 */ /* 0x000fe20000000000 */
[----:B------:R-:W-:Y:S01]  /*1440*/  USEL UR16, UR6, URZ, !UP0 ;  /* 0x0000003f06107287 */ /* 0x000fe2000c000000 */
[----:B------:R-:W-:Y:S02]  /*1450*/  IADD3 R98, P1, R114, UR4, RZ ;  /* 0x0000000472627c10 */ /* 0x000fe4000ff3e0ff */
[----:B------:R-:W-:Y:S01]  /*1460*/  UMOV UR11, 0x40000040 ;  /* 0x40000040000b7882 */ /* 0x000fe20000000000 */
[----:B------:R-:W-:Y:S01]  /*1470*/  ULEA UR6, UR16, UR14, 0xd ;  /* 0x0000000e10067291 */ /* 0x000fe2000f8e683f */
[----:B------:R-:W-:Y:S02]  /*1480*/  ISETP.GE.U32.AND P0, PT, R112, 0xb80, PT ;  /* 0x00000b807000780c */ /* 0x000fe40003f06070 */
[----:B------:R-:W-:Y:S01]  /*1490*/  IADD3 R100, P2, R12, UR4, RZ ;  /* 0x000000040c647c10 */ /* 0x000fe2000ff5e0ff */
[----:B------:R-:W-:Y:S01]  /*14a0*/  USHF.R.U32.HI UR8, URZ, 0x4, UR6 ;  /* 0x000000043f087899 */ /* 0x000fe20008011606 */
[----:B------:R-:W-:Y:S01]  /*14b0*/  IADD3.X R99, R13, UR5, RZ, P1, !PT ;  /* 0x000000050d637c10 */ /* 0x000fe20008ffe4ff */
[----:B------:R-:W-:Y:S01]  /*14c0*/  ULEA UR6, UR16, UR17, 0xe ;  /* 0x0000001110067291 */ /* 0x000fe2000f8e703f */
[----:B------:R-:W-:Y:S01]  /*14d0*/  IADD3 R94, P1, R14, UR4, RZ ;  /* 0x000000040e5e7c10 */ /* 0x000fe2000ff3e0ff */
[----:B------:R-:W-:Y:S01]  /*14e0*/  ULOP3.LUT UR8, UR8, 0x3fff, URZ, 0xc0, !UPT ;  /* 0x00003fff08087892 */ /* 0x000fe2000f8ec03f */
[----:B------:R-:W-:Y:S01]  /*14f0*/  IADD3.X R101, R15, UR5, RZ, P2, !PT ;  /* 0x000000050f657c10 */ /* 0x000fe200097fe4ff */
[----:B------:R-:W-:Y:S01]  /*1500*/  USHF.R.U32.HI UR6, URZ, 0x4, UR6 ;  /* 0x000000043f067899 */ /* 0x000fe20008011606 */
[----:B-1----:R-:W-:-:S02]  /*1510*/  R2UR UR7, R92 ;  /* 0x000000005c0772ca */ /* 0x002fc400000e0000 */
[----:B------:R-:W-:Y:S01]  /*1520*/  IADD3 R92, P2, R16, UR4, RZ ;  /* 0x00000004105c7c10 */ /* 0x000fe2000ff5e0ff */
[----:B------:R-:W-:Y:S01]  /*1530*/  ULOP3.LUT UR6, UR6, 0x3fff, URZ, 0xc0, !UPT ;  /* 0x00003fff06067892 */ /* 0x000fe2000f8ec03f */
[----:B------:R-:W-:Y:S01]  /*1540*/  IADD3.X R95, R17, UR5, RZ, P1, !PT ;  /* 0x00000005115f7c10 */ /* 0x000fe20008ffe4ff */
[----:B------:R-:W-:Y:S02]  /*1550*/  WARPGROUP.ARRIVE ;  /* 0x00000000000079c5 */ /* 0x000fe40000000000 */
[----:B------:R-:W-:Y:S01]  /*1560*/  ULOP3.LUT UR10, UR6, 0x4000000, URZ, 0xfc, !UPT ;  /* 0x04000000060a7892 */ /* 0x000fe2000f8efc3f */
[----:B------:R-:W-:Y:S02]  /*1570*/  IADD3 R96, P1, R18, UR4, RZ ;  /* 0x0000000412607c10 */ /* 0x000fe4000ff3e0ff */
[----:B------:R-:W-:Y:S02]  /*1580*/  IADD3.X R93, R19, UR5, RZ, P2, !PT ;  /* 0x00000005135d7c10 */ /* 0x000fe400097fe4ff */
[----:B------:R-:W-:Y:S01]  /*1590*/  IADD3.X R97, R21, UR5, RZ, P1, !PT ;  /* 0x0000000515617c10 */ /* 0x000fe20008ffe4ff */
[----:B------:R-:W-:Y:S01]  /*15a0*/  USHF.L.U32 UR7, UR7, 0x7, URZ ;  /* 0x0000000707077899 */ /* 0x000fe2000800063f */
[----:B------:R-:W-:-:S03]  /*15b0*/  IADD3 R102, P1, R22, UR4, RZ ;  /* 0x0000000416667c10 */ /* 0x000fc6000ff3e0ff */
[----:B------:R-:W-:-:S04]  /*15c0*/  ULOP3.LUT UR7, UR7, 0x180, URZ, 0xc0, !UPT ;  /* 0x0000018007077892 */ /* 0x000fc8000f8ec03f */
[----:B------:R-:W-:-:S03]  /*15d0*/  UIADD3 UR12, UP0, UR7, UR8, URZ ;  /* 0x00000008070c7290 */ /* 0x000fc6000ff1e03f */
[----:B------:R-:W-:Y:S01]  /*15e0*/  UMOV UR7, URZ ;  /* 0x0000003f00077c82 */ /* 0x000fe20008000000 */
[----:B------:R-:W-:Y:S02]  /*15f0*/  UIADD3.X UR13, URZ, URZ, URZ, UP0, !UPT ;  /* 0x0000003f3f0d7290 */ /* 0x000fe400087fe43f */
[----:B------:R-:W-:Y:S02]  /*1600*/  ULOP3.LUT UR8, UR12, 0x2000000, URZ, 0xfc, !UPT ;  /* 0x020000000c087892 */ /* 0x000fe4000f8efc3f */
[----:B------:R-:W-:Y:S02]  /*1610*/  ULOP3.LUT UR9, UR13, 0x40000040, URZ, 0xfc, !UPT ;  /* 0x400000400d097892 */ /* 0x000fe4000f8efc3f */
[----:B------:R-:W-:-:S04]  /*1620*/  UISETP.GE.AND UP0, UPT, UR15, 0x3, UPT ;  /* 0x000000030f00788c */ /* 0x000fc8000bf06270 */
[----:B------:R-:W-:-:S03]  /*1630*/  USEL UR15, UR15, URZ, !UP0 ;  /* 0x0000003f0f0f7287 */ /* 0x000fc6000c000000 */
[----:B------:R-:W-:Y:S01]  /*1640*/  HGMMA.64x128x16.F32.BF16 R24, gdesc[UR8], R24 ;  /* 0x01e00000081879f0 */ /* 0x000fe20008701818 */
[----:B------:R-:W-:Y:S01]  /*1650*/  UMOV UR8, 0x2000002 ;  /* 0x0200000200087882 */ /* 0x000fe20000000000 */
[----:B------:R-:W-:Y:S01]  /*1660*/  UMOV UR9, 0x40000040 ;  /* 0x4000004000097882 */ /* 0x000fe20000000000 */
[----:B------:R-:W-:Y:S01]  /*1670*/  UMOV UR10, 0x4000002 ;  /* 0x04000002000a7882 */ /* 0x000fe20000000000 */
[----:B------:R-:W-:Y:S01]  /*1680*/  UMOV UR11, 0x40000040 ;  /* 0x40000040000b7882 */ /* 0x000fe20000000000 */
[----:B------:R-:W-:Y:S02]  /*1690*/  UIADD3.64 UR8, UR12, UR8, URZ ;  /* 0x000000080c087297 */ /* 0x000fe4000fffe03f */
[----:B------:R-:W-:-:S09]  /*16a0*/  UIADD3.64 UR10, UR6, UR10, URZ ;  /* 0x0000000a060a7297 */ /* 0x000fd2000fffe03f */
        /* <DEDUP_REMOVED lines=13> */
[----:B------:R-:W-:Y:S02]  /*1780*/  UIADD3.64 UR10, UR6, UR10, URZ ;  /* 0x0000000a060a7297 */ /* 0x000fe4000fffe03f */
[----:B------:R-:W-:-:S06]  /*1790*/  ULEA UR6, UR15, UR14, 0xd ;  /* 0x0000000e0f067291 */ /* 0x000fcc000f8e683f */
[----:B------:R-:W-:Y:S02]  /*17a0*/  LEA R103, R11, UR6, 0x1 ;  /* 0x000000060b677c11 */ /* 0x000fe4000f8e08ff */
[----:B------:R-:W-:Y:S02]  /*17b0*/  LEA R115, R4, UR6, 0x1 ;  /* 0x0000000604737c11 */ /* 0x000fe4000f8e08ff */
[----:B------:R-:W-:Y:S02]  /*17c0*/  LEA R117, R5, UR6, 0x1 ;  /* 0x0000000605757c11 */ /* 0x000fe4000f8e08ff */
[----:B------:R-:W-:Y:S01]  /*17d0*/  LEA R119, R6, UR6, 0x1 ;  /* 0x0000000606777c11 */ /* 0x000fe2000f8e08ff */
[----:B------:R-:W-:-:S06]  /*17e0*/  ULEA UR6, UR15, UR17, 0xe ;  /* 0x000000110f067291 */ /* 0x000fcc000f8e703f */
[----:B------:R-:W-:Y:S01]  /*17f0*/  LEA R121, R11, UR6, 0x1 ;  /* 0x000000060b797c11 */ /* 0x000fe2000f8e08ff */
[----:B------:R-:W-:Y:S03]  /*1800*/  HGMMA.64x128x16.F32.BF16 R24, gdesc[UR8], R24, gsb0 ;  /* 0x01e00000081879f0 */ /* 0x000fe60008001818 */
[----:B------:R-:W-:Y:S02]  /*1810*/  WARPGROUP.DEPBAR.LE gsb0, 0x1 ;  /* 0x00008000000079c5 */ /* 0x000fe40000010100 */
[----:B------:R-:W-:Y:S06]  /*1820*/  BAR.SYNC.DEFER_BLOCKING 0x0 ;  /* 0x0000000000007b1d */ /* 0x000fec0000010000 */
[----:B------:R-:W-:Y:S01]  /*1830*/  @!PT LDS RZ, [RZ] ;  /* 0x00000000fffff984 */ /* 0x000fe20000000800 */
[----:B------:R-:W-:Y:S01]  /*1840*/  @!PT LDS RZ, [RZ] ;  /* 0x00000000fffff984 */ /* 0x000fe20000000800 */
[----:B------:R-:W-:Y:S01]  /*1850*/  @!PT LDS RZ, [RZ] ;  /* 0x00000000fffff984 */ /* 0x000fe20000000800 */
[----:B------:R1:W-:Y:S04]  /*1860*/  LDGSTS.E.BYPASS.128 [R103], desc[UR18][R98.64], !P0 ;  /* 0x0000000062677fae */ /* 0x0003e8000c101c52 */
[----:B------:R2:W-:Y:S04]  /*1870*/  LDGSTS.E.BYPASS.128 [R115], desc[UR18][R100.64], !P0 ;  /* 0x0000000064737fae */ /* 0x0005e8000c101c52 */
[----:B------:R3:W-:Y:S01]  /*1880*/  LDGSTS.E.BYPASS.128 [R117], desc[UR18][R94.64], !P0 ;  /* 0x000000005e757fae */ /* 0x0007e2000c101c52 */
[----:B-1----:R-:W-:-:S03]  /*1890*/  IADD3 R98, P2, R20, UR4, RZ ;  /* 0x0000000414627c10 */ /* 0x002fc6000ff5e0ff */
[----:B------:R1:W-:Y:S01]  /*18a0*/  LDGSTS.E.BYPASS.128 [R119], desc[UR18][R92.64], !P0 ;  /* 0x000000005c777fae */ /* 0x0003e2000c101c52 */
[----:B------:R-:W-:Y:S02]  /*18b0*/  IADD3.X R103, R89, UR5, RZ, P1, !PT ;  /* 0x0000000559677c10 */ /* 0x000fe40008ffe4ff */
[----:B------:R-:W-:Y:S01]  /*18c0*/  IADD3.X R99, R23, UR5, RZ, P2, !PT ;  /* 0x0000000517637c10 */ /* 0x000fe200097fe4ff */
[----:B------:R-:W0:Y:S01]  /*18d0*/  LDGDEPBAR ;  /* 0x00000000000079af */ /* 0x000e220000000000 */
[----:B--2---:R-:W-:Y:S02]  /*18e0*/  IADD3 R100, P2, R88, UR4, RZ ;  /* 0x0000000458647c10 */ /* 0x004fe4000ff5e0ff */
[----:B------:R-:W-:Y:S01]  /*18f0*/  LEA R115, R4, UR6, 0x1 ;  /* 0x0000000604737c11 */ /* 0x000fe2000f8e08ff */
[----:B------:R2:W-:Y:S01]  /*1900*/  LDGSTS.E.BYPASS.128 [R121], desc[UR18][R96.64], !P0 ;  /* 0x0000000060797fae */ /* 0x0005e2000c101c52 */
[----:B---3--:R-:W-:Y:S02]  /*1910*/  LEA R117, R5, UR6, 0x1 ;  /* 0x0000000605757c11 */ /* 0x008fe4000f8e08ff */
[----:B------:R-:W-:Y:S01]  /*1920*/  IADD3.X R101, R91, UR5, RZ, P2, !PT ;  /* 0x000000055b657c10 */ /* 0x000fe200097fe4ff */
[----:B------:R3:W-:Y:S01]  /*1930*/  LDGSTS.E.BYPASS.128 [R115], desc[UR18][R98.64], !P0 ;  /* 0x0000000062737fae */ /* 0x0007e2000c101c52 */
[----:B-1----:R-:W-:-:S02]  /*1940*/  IADD3 R92, P1, R90, UR4, RZ ;  /* 0x000000045a5c7c10 */ /* 0x002fc4000ff3e0ff */
[----:B------:R-:W-:Y:S01]  /*1950*/  IADD3 R94, P2, R104, UR4, RZ ;  /* 0x00000004685e7c10 */ /* 0x000fe2000ff5e0ff */
[----:B------:R1:W-:Y:S01]  /*1960*/  LDGSTS.E.BYPASS.128 [R117], desc[UR18][R102.64], !P0 ;  /* 0x0000000066757fae */ /* 0x0003e2000c101c52 */
[----:B------:R-:W-:Y:S02]  /*1970*/  IADD3.X R93, R105, UR5, RZ, P1, !PT ;  /* 0x00000005695d7c10 */ /* 0x000fe40008ffe4ff */
[----:B------:R-:W-:Y:S02]  /*1980*/  LEA R119, R6, UR6, 0x1 ;  /* 0x0000000606777c11 */ /* 0x000fe4000f8e08ff */
[----:B--2---:R-:W-:Y:S02]  /*1990*/  IADD3 R96, P1, R106, UR4, RZ ;  /* 0x000000046a607c10 */ /* 0x004fe4000ff3e0ff */
[----:B------:R-:W-:Y:S01]  /*19a0*/  LEA R121, R7, UR6, 0x1 ;  /* 0x0000000607797c11 */ /* 0x000fe2000f8e08ff */
[----:B------:R2:W-:Y:S01]  /*19b0*/  LDGSTS.E.BYPASS.128 [R119], desc[UR18][R100.64], !P0 ;  /* 0x0000000064777fae */ /* 0x0005e2000c101c52 */
[----:B---3--:R-:W-:Y:S01]  /*19c0*/  IADD3 R98, P3, R107, UR4, RZ ;  /* 0x000000046b627c10 */ /* 0x008fe2000ff7e0ff */
[----:B------:R-:W-:Y:S01]  /*19d0*/  UIADD3 UR4, UP0, UR4, 0x80, URZ ;  /* 0x0000008004047890 */ /* 0x000fe2000ff1e03f */
[----:B------:R-:W-:Y:S01]  /*19e0*/  IADD3.X R95, R108, UR5, RZ, P2, !PT ;  /* 0x000000056c5f7c10 */ /* 0x000fe200097fe4ff */
[----:B------:R2:W-:Y:S01]  /*19f0*/  LDGSTS.E.BYPASS.128 [R121], desc[UR18][R92.64], !P0 ;  /* 0x000000005c797fae */ /* 0x0005e2000c101c52 */
[----:B------:R-:W-:-:S02]  /*1a00*/  LEA R115, R8, UR6, 0x1 ;  /* 0x0000000608737c11 */ /* 0x000fc4000f8e08ff */
[----:B------:R-:W-:Y:S02]  /*1a10*/  IADD3.X R97, R109, UR5, RZ, P1, !PT ;  /* 0x000000056d617c10 */ /* 0x000fe40008ffe4ff */
[----:B-1----:R-:W-:Y:S01]  /*1a20*/  LEA R103, R9, UR6, 0x1 ;  /* 0x0000000609677c11 */ /* 0x002fe2000f8e08ff */
[----:B------:R2:W-:Y:S01]  /*1a30*/  LDGSTS.E.BYPASS.128 [R115], desc[UR18][R94.64], !P0 ;  /* 0x000000005e737fae */ /* 0x0005e2000c101c52 */
[----:B------:R-:W-:Y:S01]  /*1a40*/  IADD3.X R99, R110, UR5, RZ, P3, !PT ;  /* 0x000000056e637c10 */ /* 0x000fe20009ffe4ff */
[----:B------:R-:W-:Y:S01]  /*1a50*/  UIADD3.X UR5, URZ, UR5, URZ, UP0, !UPT ;  /* 0x000000053f057290 */ /* 0x000fe200087fe43f */
[----:B------:R-:W-:Y:S01]  /*1a60*/  LEA R117, R10, UR6, 0x1 ;  /* 0x000000060a757c11 */ /* 0x000fe2000f8e08ff */
[----:B------:R2:W-:Y:S01]  /*1a70*/  LDGSTS.E.BYPASS.128 [R103], desc[UR18][R96.64], !P0 ;  /* 0x0000000060677fae */ /* 0x0005e2000c101c52 */
[----:B------:R-:W-:-:S03]  /*1a80*/  UMOV UR6, UR16 ;  /* 0x0000001000067c82 */ /* 0x000fc60008000000 */
[----:B------:R2:W-:Y:S01]  /*1a90*/  LDGSTS.E.BYPASS.128 [R117], desc[UR18][R98.64], !P0 ;  /* 0x0000000062757fae */ /* 0x0005e2000c101c52 */
[----:B------:R-:W-:-:S03]  /*1aa0*/  ISETP.GE.U32.AND P0, PT, R112, 0xbc0, PT ;  /* 0x00000bc07000780c */ /* 0x000fc60003f06070 */
[----:B------:R-:W0:Y:S10]  /*1ab0*/  LDGDEPBAR ;  /* 0x00000000000079af */ /* 0x000e340000000000 */
[----:B--2---:R-:W-:Y:S05]  /*1ac0*/  @!P0 BRA `(.L_x_0) ;  /* 0xfffffff800408947 */ /* 0x004fea000383ffff */
[----:B------:R-:W1:Y:S01]  /*1ad0*/  S2R R7, SR_TID.X ;  /* 0x0000000000077919 */ /* 0x000e620000002100 */
[----:B------:R-:W-:Y:S02]  /*1ae0*/  WARPGROUP.DEPBAR.LE gsb0, 0x0 ;  /* 0x00008000000079c5 */ /* 0x000fe40000010000 */
[----:B------:R-:W-:-:S04]  /*1af0*/  DEPBAR.LE SB0, 0x0 ;  /* 0x000080000000791a */ /* 0x000fc80000000000 */
[----:B------:R-:W-:Y:S02]  /*1b00*/  F2FP.BF16.F32.PACK_AB R24, R25, R24 ;  /* 0x000000181918723e */ /* 0x000fe400000010ff */
[----:B------:R-:W-:Y:S02]  /*1b10*/  F2FP.BF16.F32.PACK_AB R25, R27, R26 ;  /* 0x0000001a1b19723e */ /* 0x000fe400000010ff */
[----:B------:R-:W-:Y:S02]  /*1b20*/  F2FP.BF16.F32.PACK_AB R26, R29, R28 ;  /* 0x0000001c1d1a723e */ /* 0x000fe400000010ff */
[----:B------:R-:W-:Y:S02]  /*1b30*/  F2FP.BF16.F32.PACK_AB R32, R33, R32 ;  /* 0x000000202120723e */ /* 0x000fe400000010ff */
[----:B------:R-:W-:Y:S02]  /*1b40*/  F2FP.BF16.F32.PACK_AB R27, R31, R30 ;  /* 0x0000001e1f1b723e */ /* 0x000fe400000010ff */
[----:B------:R-:W-:-:S02]  /*1b50*/  F2FP.BF16.F32.PACK_AB R33, R35, R34 ;  /* 0x000000222321723e */ /* 0x000fc400000010ff */
[----:B------:R-:W-:Y:S02]  /*1b60*/  F2FP.BF16.F32.PACK_AB R40, R41, R40 ;  /* 0x000000282928723e */ /* 0x000fe400000010ff */
[----:B------:R-:W-:Y:S02]  /*1b70*/  F2FP.BF16.F32.PACK_AB R34, R37, R36 ;  /* 0x000000242522723e */ /* 0x000fe400000010ff */
[----:B------:R-:W-:Y:S02]  /*1b80*/  F2FP.BF16.F32.PACK_AB R35, R39, R38 ;  /* 0x000000262723723e */ /* 0x000fe400000010ff */
[----:B------:R-:W-:Y:S02]  /*1b90*/  F2FP.BF16.F32.PACK_AB R41, R43, R42 ;  /* 0x0000002a2b29723e */ /* 0x000fe400000010ff */
[----:B------:R-:W-:Y:S02]  /*1ba0*/  F2FP.BF16.F32.PACK_AB R48, R49, R48 ;  /* 0x000000303130723e */ /* 0x000fe400000010ff */
[----:B------:R-:W-:-:S02]  /*1bb0*/  F2FP.BF16.F32.PACK_AB R42, R45, R44 ;  /* 0x0000002c2d2a723e */ /* 0x000fc400000010ff */
[----:B------:R-:W-:Y:S01]  /*1bc0*/  F2FP.BF16.F32.PACK_AB R43, R47, R46 ;  /* 0x0000002e2f2b723e */ /* 0x000fe200000010ff */
[C---:B-1----:R-:W-:Y:S01]  /*1bd0*/  IMAD.SHL.U32 R29, R7.reuse, 0x8, RZ ;  /* 0x00000008071d7824 */ /* 0x042fe200078e00ff */
[--C-:B------:R-:W-:Y:S02]  /*1be0*/  SHF.R.U32.HI R4, RZ, 0x1, R7.reuse ;  /* 0x00000001ff047819 */ /* 0x100fe40000011607 */
[----:B------:R-:W-:Y:S02]  /*1bf0*/  SHF.R.U32.HI R8, RZ, 0x5, R7 ;  /* 0x00000005ff087819 */ /* 0x000fe40000011607 */
[----:B------:R-:W-:Y:S02]  /*1c00*/  LOP3.LUT R5, R7, 0xf, RZ, 0xc0, !PT ;  /* 0x0000000f07057812 */ /* 0x000fe400078ec0ff */
[----:B------:R-:W-:Y:S02]  /*1c10*/  LOP3.LUT R6, R4, 0x8, RZ, 0xc0, !PT ;  /* 0x0000000804067812 */ /* 0x000fe400078ec0ff */
[----:B------:R-:W-:-:S02]  /*1c20*/  LOP3.LUT R4, R8, 0x3, RZ, 0xc0, !PT ;  /* 0x0000000308047812 */ /* 0x000fc400078ec0ff */
[----:B------:R-:W-:Y:S01]  /*1c30*/  F2FP.BF16.F32.PACK_AB R49, R51, R50 ;  /* 0x000000323331723e */ /* 0x000fe200000010ff */
[----:B------:R-:W-:Y:S01]  /*1c40*/  IMAD R5, R5, 0x88, R6 ;  /* 0x0000008805057824 */ /* 0x000fe200078e0206 */
[----:B------:R-:W-:Y:S01]  /*1c50*/  F2FP.BF16.F32.PACK_AB R56, R57, R56 ;  /* 0x000000383938723e */ /* 0x000fe200000010ff */
[C---:B------:R-:W-:Y:S01]  /*1c60*/  IMAD.SHL.U32 R6, R4.reuse, 0x2, RZ ;  /* 0x0000000204067824 */ /* 0x040fe200078e00ff */
[----:B------:R-:W-:Y:S01]  /*1c70*/  F2FP.BF16.F32.PACK_AB R50, R53, R52 ;  /* 0x000000343532723e */ /* 0x000fe200000010ff */
[----:B------:R-:W-:Y:S01]  /*1c80*/  IMAD R5, R4, 0x880, R5 ;  /* 0x0000088004057824 */ /* 0x000fe200078e0205 */
[----:B------:R-:W-:Y:S02]  /*1c90*/  F2FP.BF16.F32.PACK_AB R51, R55, R54 ;  /* 0x000000363733723e */ /* 0x000fe400000010ff */
[----:B------:R-:W-:Y:S02]  /*1ca0*/  F2FP.BF16.F32.PACK_AB R57, R59, R58 ;  /* 0x0000003a3b39723e */ /* 0x000fe400000010ff */
[----:B------:R-:W-:Y:S01]  /*1cb0*/  LEA R28, R5, UR14, 0x1 ;  /* 0x0000000e051c7c11 */ /* 0x000fe2000f8e08ff */
[----:B------:R-:W-:Y:S01]  /*1cc0*/  BAR.SYNC.DEFER_BLOCKING 0x0 ;  /* 0x0000000000007b1d */ /* 0x000fe20000010000 */
[----:B------:R-:W-:-:S02]  /*1cd0*/  F2FP.BF16.F32.PACK_AB R64, R65, R64 ;  /* 0x000000404140723e */ /* 0x000fc400000010ff */
        /* <DEDUP_REMOVED lines=10> */
[----:B------:R-:W-:Y:S01]  /*1d80*/  F2FP.BF16.F32.PACK_AB R81, R83, R82 ;  /* 0x000000525351723e */ /* 0x000fe200000010ff */
[----:B------:R1:W-:Y:S01]  /*1d90*/  STSM.16.M88.4 [R28], R24 ;  /* 0x000000181c007844 */ /* 0x0003e20000000200 */
[----:B------:R-:W-:-:S02]  /*1da0*/  F2FP.BF16.F32.PACK_AB R82, R85, R84 ;  /* 0x000000545552723e */ /* 0x000fc400000010ff */
[----:B------:R-:W-:Y:S01]  /*1db0*/  F2FP.BF16.F32.PACK_AB R83, R87, R86 ;  /* 0x000000565753723e */ /* 0x000fe200000010ff */
[----:B------:R2:W-:Y:S01]  /*1dc0*/  STSM.16.M88.4 [R28+0x20], R32 ;  /* 0x000020201c007844 */ /* 0x0005e20000000200 */
[----:B------:R-:W-:Y:S02]  /*1dd0*/  LOP3.LUT R111, R6, R111, RZ, 0xfc, !PT ;  /* 0x0000006f066f7212 */ /* 0x000fe400078efcff */
[----:B------:R-:W-:Y:S01]  /*1de0*/  LOP3.LUT R4, R29, 0x78, RZ, 0xc0, !PT ;  /* 0x000000781d047812 */ /* 0x000fe200078ec0ff */
[----:B------:R-:W-:Y:S01]  /*1df0*/  STSM.16.M88.4 [R28+0x40], R40 ;  /* 0x000040281c007844 */ /* 0x000fe20000000200 */
[----:B------:R-:W-:Y:S02]  /*1e00*/  LOP3.LUT R2, R2, 0x78, R29, 0xf8, !PT ;  /* 0x0000007802027812 */ /* 0x000fe400078ef81d */
[----:B------:R-:W-:Y:S01]  /*1e10*/  LOP3.LUT R29, R3, 0x10, RZ, 0xfc, !PT ;  /* 0x00000010031d7812 */ /* 0x000fe200078efcff */
[----:B------:R-:W-:Y:S01]  /*1e20*/  STSM.16.M88.4 [R28+0x60], R48 ;  /* 0x000060301c007844 */ /* 0x000fe20000000200 */
[----:B------:R-:W-:Y:S01]  /*1e30*/  IMAD R4, R111, 0x88, R4 ;  /* 0x000000886f047824 */ /* 0x000fe200078e0204 */
[----:B------:R-:W-:Y:S01]  /*1e40*/  ISETP.GE.AND P0, PT, R2, 0xc00, PT ;  /* 0x00000c000200780c */ /* 0x000fe20003f06270 */
[----:B------:R-:W-:Y:S01]  /*1e50*/  IMAD R37, R3, 0xc00, R2 ;  /* 0x00000c0003257824 */ /* 0x000fe200078e0202 */
[----:B------:R-:W-:Y:S01]  /*1e60*/  STSM.16.M88.4 [R28+0x80], R56 ;  /* 0x000080381c007844 */ /* 0x000fe20000000200 */
[----:B-1----:R-:W1:Y:S01]  /*1e70*/  LDC.64 R24, c[0x0][0x220] ;  /* 0x00008800ff187b82 */ /* 0x002e620000000a00 */
[----:B------:R-:W-:Y:S01]  /*1e80*/  LEA R36, R4, UR14, 0x1 ;  /* 0x0000000e04247c11 */ /* 0x000fe2000f8e08ff */
[----:B------:R-:W-:Y:S01]  /*1e90*/  VIADD R39, R37, 0x24000 ;  /* 0x0002400025277836 */ /* 0x000fe20000000000 */
[----:B------:R-:W-:Y:S01]  /*1ea0*/  STSM.16.M88.4 [R28+0xa0], R64 ;  /* 0x0000a0401c007844 */ /* 0x000fe20000000200 */
[----:B------:R-:W-:Y:S01]  /*1eb0*/  ISETP.LT.AND P1, PT, R3, R0, !P0 ;  /* 0x000000000300720c */ /* 0x000fe20004721270 */
[----:B--2---:R-:W-:Y:S01]  /*1ec0*/  VIADD R35, R37, 0x6000 ;  /* 0x0000600025237836 */ /* 0x004fe20000000000 */
[C---:B------:R-:W-:Y:S01]  /*1ed0*/  LOP3.LUT R27, R3.reuse, 0x8, RZ, 0xfc, !PT ;  /* 0x00000008031b7812 */ /* 0x040fe200078efcff */
[----:B------:R-:W-:Y:S01]  /*1ee0*/  STSM.16.M88.4 [R28+0xc0], R72 ;  /* 0x0000c0481c007844 */ /* 0x000fe20000000200 */
[----:B------:R-:W-:-:S02]  /*1ef0*/  LOP3.LUT R31, R3, 0x18, RZ, 0xfc, !PT ;  /* 0x00000018031f7812 */ /* 0x000fc400078efcff */
[----:B------:R-:W-:Y:S01]  /*1f00*/  LOP3.LUT R33, R3, 0x20, RZ, 0xfc, !PT ;  /* 0x0000002003217812 */ /* 0x000fe200078efcff */
[----:B------:R2:W-:Y:S01]  /*1f10*/  STSM.16.M88.4 [R28+0xe0], R80 ;  /* 0x0000e0501c007844 */ /* 0x0005e20000000200 */
[----:B------:R-:W-:Y:S01]  /*1f20*/  BAR.SYNC.DEFER_BLOCKING 0x0 ;  /* 0x0000000000007b1d */ /* 0x000fe20000010000 */
[-C--:B------:R-:W-:Y:S02]  /*1f30*/  ISETP.LT.AND P6, PT, R27, R0.reuse, !P0 ;  /* 0x000000001b00720c */ /* 0x080fe400047c1270 */
[-C--:B------:R-:W-:Y:S02]  /*1f40*/  ISETP.LT.AND P5, PT, R29, R0.reuse, !P0 ;  /* 0x000000001d00720c */ /* 0x080fe400047a1270 */
[-C--:B------:R-:W-:Y:S02]  /*1f50*/  ISETP.LT.AND P4, PT, R31, R0.reuse, !P0 ;  /* 0x000000001f00720c */ /* 0x080fe40004781270 */
[----:B------:R-:W-:Y:S01]  /*1f60*/  LOP3.LUT R29, R3, 0x28, RZ, 0xfc, !PT ;  /* 0x00000028031d7812 */ /* 0x000fe200078efcff */
[----:B-1----:R-:W-:Y:S01]  /*1f70*/  IMAD.WIDE R26, R37, 0x2, R24 ;  /* 0x00000002251a7825 */ /* 0x002fe200078e0218 */
[----:B------:R-:W-:-:S02]  /*1f80*/  ISETP.LT.AND P3, PT, R33, R0, !P0 ;  /* 0x000000002100720c */ /* 0x000fc40004761270 */
[C---:B------:R-:W-:Y:S02]  /*1f90*/  LOP3.LUT R31, R3.reuse, 0x30, RZ, 0xfc, !PT ;  /* 0x00000030031f7812 */ /* 0x040fe400078efcff */
[----:B------:R-:W-:Y:S01]  /*1fa0*/  LOP3.LUT R33, R3, 0x38, RZ, 0xfc, !PT ;  /* 0x0000003803217812 */ /* 0x000fe200078efcff */
[----:B------:R-:W-:Y:S01]  /*1fb0*/  IMAD.WIDE R2, R35, 0x2, R24 ;  /* 0x0000000223027825 */ /* 0x000fe200078e0218 */
[----:B------:R-:W-:-:S03]  /*1fc0*/  ISETP.LT.AND P2, PT, R29, R0, !P0 ;  /* 0x000000001d00720c */ /* 0x000fc60004741270 */
[C---:B------:R-:W-:Y:S02]  /*1fd0*/  VIADD R29, R37.reuse, 0xc000 ;  /* 0x0000c000251d7836 */ /* 0x040fe40000000000 */
[----:B------:R-:W-:Y:S02]  /*1fe0*/  VIADD R35, R37, 0x1e000 ;  /* 0x0001e00025237836 */ /* 0x000fe40000000000 */
[--C-:B--2---:R-:W-:Y:S01]  /*1ff0*/  IMAD.WIDE R28, R29, 0x2, R24.reuse ;  /* 0x000000021d1c7825 */ /* 0x104fe200078e0218 */
[----:B------:R-:W1:Y:S04]  /*2000*/  LDS.128 R44, [R36] ;  /* 0x00000000242c7984 */ /* 0x000e680000000c00 */
[----:B------:R-:W2:Y:S04]  /*2010*/  LDS.128 R52, [R36+0x880] ;  /* 0x0008800024347984 */ /* 0x000ea80000000c00 */
[----:B------:R-:W3:Y:S04]  /*2020*/  LDS.128 R20, [R36+0x1100] ;  /* 0x0011000024147984 */ /* 0x000ee80000000c00 */
[----:B------:R-:W4:Y:S04]  /*2030*/  LDS.128 R16, [R36+0x1980] ;  /* 0x0019800024107984 */ /* 0x000f280000000c00 */
[----:B------:R-:W5:Y:S04]  /*2040*/  LDS.128 R12, [R36+0x2200] ;  /* 0x00220000240c7984 */ /* 0x000f680000000c00 */
[----:B------:R-:W5:Y:S04]  /*2050*/  LDS.128 R8, [R36+0x2a80] ;  /* 0x002a800024087984 */ /* 0x000f680000000c00 */
[----:B------:R-:W5:Y:S04]  /*2060*/  LDS.128 R4, [R36+0x3300] ;  /* 0x0033000024047984 */ /* 0x000f680000000c00 */
[----:B-1----:R1:W-:Y:S01]  /*2070*/  @P1 STG.E.128 desc[UR18][R26.64], R44 ;  /* 0x0000002c1a001986 */ /* 0x0023e2000c101d12 */
[-C--:B------:R-:W-:Y:S01]  /*2080*/  ISETP.LT.AND P1, PT, R31, R0.reuse, !P0 ;  /* 0x000000001f00720c */ /* 0x080fe20004721270 */
[----:B------:R-:W-:Y:S01]  /*2090*/  VIADD R31, R37, 0x12000 ;  /* 0x00012000251f7836 */ /* 0x000fe20000000000 */
[----:B------:R-:W-:Y:S01]  /*20a0*/  ISETP.LT.AND P0, PT, R33, R0, !P0 ;  /* 0x000000002100720c */ /* 0x000fe20004701270 */
[----:B------:R-:W-:Y:S01]  /*20b0*/  VIADD R33, R37, 0x18000 ;  /* 0x0001800025217836 */ /* 0x000fe20000000000 */
[----:B--2---:R2:W-:Y:S01]  /*20c0*/  @P6 STG.E.128 desc[UR18][R2.64], R52 ;  /* 0x0000003402006986 */ /* 0x0045e2000c101d12 */
[----:B------:R-:W-:-:S03]  /*20d0*/  IMAD.WIDE R30, R31, 0x2, R24 ;  /* 0x000000021f1e7825 */ /* 0x000fc600078e0218 */
[----:B---3--:R2:W-:Y:S04]  /*20e0*/  @P5 STG.E.128 desc[UR18][R28.64], R20 ;  /* 0x000000141c005986 */ /* 0x0085e8000c101d12 */
[----:B----4-:R2:W-:Y:S01]  /*20f0*/  @P4 STG.E.128 desc[UR18][R30.64], R16 ;  /* 0x000000101e004986 */ /* 0x0105e2000c101d12 */
[----:B-1----:R-:W-:-:S04]  /*2100*/  IMAD.WIDE R26, R33, 0x2, R24 ;  /* 0x00000002211a7825 */ /* 0x002fc800078e0218 */
[--C-:B------:R-:W-:Y:S01]  /*2110*/  IMAD.WIDE R32, R35, 0x2, R24.reuse ;  /* 0x0000000223207825 */ /* 0x100fe200078e0218 */
[----:B-----5:R2:W-:Y:S03]  /*2120*/  @P3 STG.E.128 desc[UR18][R26.64], R12 ;  /* 0x0000000c1a003986 */ /* 0x0205e6000c101d12 */
[----:B------:R-:W-:Y:S01]  /*2130*/  IMAD.WIDE R34, R39, 0x2, R24 ;  /* 0x0000000227227825 */ /* 0x000fe200078e0218 */
[----:B------:R2:W-:Y:S04]  /*2140*/  @P2 STG.E.128 desc[UR18][R32.64], R8 ;  /* 0x0000000820002986 */ /* 0x0005e8000c101d12 */
[----:B------:R2:W-:Y:S01]  /*2150*/  @P1 STG.E.128 desc[UR18][R34.64], R4 ;  /* 0x0000000422001986 */ /* 0x0005e2000c101d12 */
[----:B------:R-:W-:Y:S05]  /*2160*/  @!P0 EXIT ;  /* 0x000000000000894d */ /* 0x000fea0003800000 */
[----:B--2---:R-:W1:Y:S01]  /*2170*/  LDS.128 R4, [R36+0x3b80] ;  /* 0x003b800024047984 */ /* 0x004e620000000c00 */
[----:B------:R-:W-:-:S04]  /*2180*/  VIADD R37, R37, 0x2a000 ;  /* 0x0002a00025257836 */ /* 0x000fc80000000000 */
[----:B------:R-:W-:-:S05]  /*2190*/  IMAD.WIDE R24, R37, 0x2, R24 ;  /* 0x0000000225187825 */ /* 0x000fca00078e0218 */
[----:B-1----:R-:W-:Y:S01]  /*21a0*/  STG.E.128 desc[UR18][R24.64], R4 ;  /* 0x0000000418007986 */ /* 0x002fe2000c101d12 */
[----:B------:R-:W-:Y:S05]  /*21b0*/  EXIT ;  /* 0x000000000000794d */ /* 0x000fea0003800000 */
.L_x_1:
[----:B------:R-:W-:-:S00]  /*21c0*/  BRA `(.L_x_1) ;  /* 0xfffffffc00fc7947 */ /* 0x000fc0000383ffff */
[----:B------:R-:W-:-:S00]  /*21d0*/  NOP ;  /* 0x0000000000007918 */ /* 0x000fc00000000000 */
        /* <DEDUP_REMOVED lines=10> */
.L_x_2:


//--------------------- .nv.shared.triton_mm      --------------------------
	.section	.nv.shared.triton_mm,"aw",@nobits
	.sectionflags	@""
	.align	16
	.zero		1024


//--------------------- .nv.constant0.triton_mm   --------------------------
	.section	.nv.constant0.triton_mm,"a",@progbits
	.sectionflags	@""
	.align	4
.nv.constant0.triton_mm:
	.zero		556
